// auto-generated by cutlass_sweep.conv — config: {"arch": "sm_100", "cluster_m": 2, "cluster_n": 1, "conv_kind": "fprop", "dtype": "fp16", "ndim": 2, "tile_k": 32, "tile_m": 256, "tile_n": 64}
#include "cutlass/cutlass.h"
#include "cute/tensor.hpp"
#include "cutlass/kernel_hardware_info.hpp"
#include "cutlass/conv/convolution.h"
#include "cutlass/conv/dispatch_policy.hpp"
#include "cutlass/conv/collective/collective_builder.hpp"
#include "cutlass/conv/kernel/conv_universal.hpp"
#include "cutlass/conv/device/conv_universal_adapter.hpp"
#include "cutlass/epilogue/collective/collective_builder.hpp"

using namespace cute;
using Elem = cutlass::half_t;
using Acc  = float;
using LayoutAB = cutlass::layout::TensorNHWC;
using LayoutC  = cutlass::layout::TensorNHWC;
constexpr auto ConvOp = cutlass::conv::Operator::kFprop;
using TileShape    = Shape<_256, _64, Shape<_32>>;
using ClusterShape = Shape<_2, _1, _1>;

using CollectiveEpilogue = typename cutlass::epilogue::collective::CollectiveBuilder<
    cutlass::arch::Sm100, cutlass::arch::OpClassTensorOp,
    TileShape, ClusterShape,
    cutlass::epilogue::collective::EpilogueTileAuto,
    Acc, Acc,
    Elem, LayoutC, 128 / cutlass::sizeof_bits<Elem>::value,
    Elem, LayoutC, 128 / cutlass::sizeof_bits<Elem>::value,
    cutlass::epilogue::collective::EpilogueScheduleAuto
  >::CollectiveOp;

using CollectiveMainloop = typename cutlass::conv::collective::CollectiveBuilder<
    cutlass::arch::Sm100, cutlass::arch::OpClassTensorOp, ConvOp,
    Elem, LayoutAB, 128 / cutlass::sizeof_bits<Elem>::value,
    Elem, LayoutAB, 128 / cutlass::sizeof_bits<Elem>::value,
    Acc,
    TileShape, ClusterShape,
    cutlass::conv::collective::StageCountAutoCarveout<
        static_cast<int>(sizeof(typename CollectiveEpilogue::SharedStorage))>,
    cutlass::conv::collective::KernelScheduleAuto
  >::CollectiveOp;

using ProblemShape = cutlass::conv::ConvProblemShape<
    ConvOp, CollectiveMainloop::DispatchPolicy::NumSpatialDimensions>;
using ConvKernel = cutlass::conv::kernel::ConvUniversal<
    ProblemShape, CollectiveMainloop, CollectiveEpilogue>;
using Conv = cutlass::conv::device::ConvUniversalAdapter<ConvKernel>;

auto* _anchor = &cutlass::device_kernel<ConvKernel>;


// ===== COMPILED SASS (sm_100a) =====

	.target	sm_100a

	.elftype	@"ET_EXEC"


//--------------------- .note.nv.tkinfo           --------------------------
	.section	.note.nv.tkinfo,"",@"SHT_NOTE"
	.sectionflags	@"SHF_NOTE_NV_TKINFO"
	.tkinfo
        /*0018*/ 	.word	0x00000002
        /*0030*/ 	.string	""
        /*0030*/ 	.string	"ptxas"
        /*0030*/ 	.string	"Cuda compilation tools, release 13.0, V13.0.88"
        /*0030*/ 	.string	"Build cuda_13.0.r13.0/compiler.36424714_0"
        /*0030*/ 	.string	"-arch sm_100a -m 64 "



//--------------------- .note.nv.cuinfo           --------------------------
	.section	.note.nv.cuinfo,"",@"SHT_NOTE"
	.sectionflags	@"SHF_NOTE_NV_CUINFO"
        /*0018*/ 	.short	0x0002
        /*001a*/ 	.short	0x0064
        /*001c*/ 	.short	0x0082
	.zero		2


//--------------------- .nv.info                  --------------------------
	.section	.nv.info,"",@"SHT_CUDA_INFO"
	.align	4


	//----- nvinfo : EIATTR_REGCOUNT
	.align		4
        /*0000*/ 	.byte	0x04, 0x2f
        /*0002*/ 	.short	(.L_19 - .L_18)
	.align		4
.L_18:
        /*0004*/ 	.word	index@(_ZN7cutlass13device_kernelINS_4conv6kernel13ConvUniversalINS1_16ConvProblemShapeILNS1_8OperatorE0ELi2EEENS1_10collective14CollectiveConvINS1_47MainloopSm100TmaUmmaWarpSpecializedImplicitGemmILS5_0ELi20ELi2ELi1ELi2EN4cute5tupleIJNSA_1CILi2EEENSC_ILi1EEESE_EEEEENSB_IJNSC_ILi256EEENSC_ILi64EEENSB_IJNSC_ILi32EEEEEEEEENS_6half_tESM_NSA_8TiledMMAINSA_8MMA_AtomIJNSA_26SM100_MMA_F16BF16_2x1SM_SSISM_SM_fLi256ELi64ELNSA_4UMMA5MajorE0ELSR_0ELNSQ_7ScaleInE0ELSS_0EEEEEENSA_6LayoutINSB_IJSE_SE_SE_EEENSB_IJNSC_ILi0EEESX_SX_EEEEENSB_IJNSA_10UnderscoreES10_S10_EEEEENS7_6detail27Sm100ImplicitGemmTileTraitsINSA_25SM100_TMA_2SM_LOAD_IM2COLENSA_14ComposedLayoutINSA_7SwizzleILi2ELi4ELi3EEENSA_18smem_ptr_flag_bitsILi16EEENSV_INSB_IJNSC_ILi8EEESJ_EEENSB_IJSJ_SE_EEEEEEEvEENS14_INSA_18SM100_TMA_2SM_LOADES1F_vEEEENS_8epilogue10collective18CollectiveEpilogueINS1K_23Sm100TmaWarpSpecializedILi3ELi2ELi32ELb1ELb0EEEJNSB_IJNSC_ILi128EEESI_SK_EEENSB_IJNSV_IS1P_SE_EENSV_ISJ_SE_EEEEESM_NSB_IJNSB_IJlllEEESE_SX_EEESM_S1V_NS1K_6fusion15FusionCallbacksIS1O_NS1W_17LinearCombinationISM_fSM_fLNS_15FloatRoundStyleE2EEES1Q_S1T_JEEENSA_5SM1004TMEM4LOAD26SM100_TMEM_LOAD_32dp32b32xENSA_20SM90_TMA_LOAD_IM2COLES1F_NSA_39AutoVectorizingCopyWithAssumedAlignmentILi128EEENSA_21SM90_TMA_STORE_IM2COLES1F_S28_S28_EEEvvEEEEvNT_6ParamsE)
        /*0008*/ 	.word	0x0000007d


	//----- nvinfo : EIATTR_FRAME_SIZE
	.align		4
.L_19:
        /*000c*/ 	.byte	0x04, 0x11
        /*000e*/ 	.short	(.L_21 - .L_20)
	.align		4
.L_20:
        /*0010*/ 	.word	index@($__internal_2_$__cuda_sm10x_tcgen05_guardrail_trap_unallocated_columns_being_dealloced)
        /*0014*/ 	.word	0x00000008


	//----- nvinfo : EIATTR_FRAME_SIZE
	.align		4
.L_21:
        /*0018*/ 	.byte	0x04, 0x11
        /*001a*/ 	.short	(.L_23 - .L_22)
	.align		4
.L_22:
        /*001c*/ 	.word	index@($__internal_1_$__cuda_sm10x_tcgen05_guardrail_trap_phase_invalid_during_alloc)
        /*0020*/ 	.word	0x00000008


	//----- nvinfo : EIATTR_FRAME_SIZE
	.align		4
.L_23:
        /*0024*/ 	.byte	0x04, 0x11
        /*0026*/ 	.short	(.L_25 - .L_24)
	.align		4
.L_24:
        /*0028*/ 	.word	index@($__internal_0_$__cuda_sm10x_tcgen05_guardrail_trap_col_being_dealloced_not_returned_by_alloc)
        /*002c*/ 	.word	0x00000008


	//----- nvinfo : EIATTR_FRAME_SIZE
	.align		4
.L_25:
        /*0030*/ 	.byte	0x04, 0x11
        /*0032*/ 	.short	(.L_27 - .L_26)
	.align		4
.L_26:
        /*0034*/ 	.word	index@(_ZN7cutlass13device_kernelINS_4conv6kernel13ConvUniversalINS1_16ConvProblemShapeILNS1_8OperatorE0ELi2EEENS1_10collective14CollectiveConvINS1_47MainloopSm100TmaUmmaWarpSpecializedImplicitGemmILS5_0ELi20ELi2ELi1ELi2EN4cute5tupleIJNSA_1CILi2EEENSC_ILi1EEESE_EEEEENSB_IJNSC_ILi256EEENSC_ILi64EEENSB_IJNSC_ILi32EEEEEEEEENS_6half_tESM_NSA_8TiledMMAINSA_8MMA_AtomIJNSA_26SM100_MMA_F16BF16_2x1SM_SSISM_SM_fLi256ELi64ELNSA_4UMMA5MajorE0ELSR_0ELNSQ_7ScaleInE0ELSS_0EEEEEENSA_6LayoutINSB_IJSE_SE_SE_EEENSB_IJNSC_ILi0EEESX_SX_EEEEENSB_IJNSA_10UnderscoreES10_S10_EEEEENS7_6detail27Sm100ImplicitGemmTileTraitsINSA_25SM100_TMA_2SM_LOAD_IM2COLENSA_14ComposedLayoutINSA_7SwizzleILi2ELi4ELi3EEENSA_18smem_ptr_flag_bitsILi16EEENSV_INSB_IJNSC_ILi8EEESJ_EEENSB_IJSJ_SE_EEEEEEEvEENS14_INSA_18SM100_TMA_2SM_LOADES1F_vEEEENS_8epilogue10collective18CollectiveEpilogueINS1K_23Sm100TmaWarpSpecializedILi3ELi2ELi32ELb1ELb0EEEJNSB_IJNSC_ILi128EEESI_SK_EEENSB_IJNSV_IS1P_SE_EENSV_ISJ_SE_EEEEESM_NSB_IJNSB_IJlllEEESE_SX_EEESM_S1V_NS1K_6fusion15FusionCallbacksIS1O_NS1W_17LinearCombinationISM_fSM_fLNS_15FloatRoundStyleE2EEES1Q_S1T_JEEENSA_5SM1004TMEM4LOAD26SM100_TMEM_LOAD_32dp32b32xENSA_20SM90_TMA_LOAD_IM2COLES1F_NSA_39AutoVectorizingCopyWithAssumedAlignmentILi128EEENSA_21SM90_TMA_STORE_IM2COLES1F_S28_S28_EEEvvEEEEvNT_6ParamsE)
        /*0038*/ 	.word	0x00000008


	//----- nvinfo : EIATTR_MIN_STACK_SIZE
	.align		4
.L_27:
        /*003c*/ 	.byte	0x04, 0x12
        /*003e*/ 	.short	(.L_29 - .L_28)
	.align		4
.L_28:
        /*0040*/ 	.word	index@(_ZN7cutlass13device_kernelINS_4conv6kernel13ConvUniversalINS1_16ConvProblemShapeILNS1_8OperatorE0ELi2EEENS1_10collective14CollectiveConvINS1_47MainloopSm100TmaUmmaWarpSpecializedImplicitGemmILS5_0ELi20ELi2ELi1ELi2EN4cute5tupleIJNSA_1CILi2EEENSC_ILi1EEESE_EEEEENSB_IJNSC_ILi256EEENSC_ILi64EEENSB_IJNSC_ILi32EEEEEEEEENS_6half_tESM_NSA_8TiledMMAINSA_8MMA_AtomIJNSA_26SM100_MMA_F16BF16_2x1SM_SSISM_SM_fLi256ELi64ELNSA_4UMMA5MajorE0ELSR_0ELNSQ_7ScaleInE0ELSS_0EEEEEENSA_6LayoutINSB_IJSE_SE_SE_EEENSB_IJNSC_ILi0EEESX_SX_EEEEENSB_IJNSA_10UnderscoreES10_S10_EEEEENS7_6detail27Sm100ImplicitGemmTileTraitsINSA_25SM100_TMA_2SM_LOAD_IM2COLENSA_14ComposedLayoutINSA_7SwizzleILi2ELi4ELi3EEENSA_18smem_ptr_flag_bitsILi16EEENSV_INSB_IJNSC_ILi8EEESJ_EEENSB_IJSJ_SE_EEEEEEEvEENS14_INSA_18SM100_TMA_2SM_LOADES1F_vEEEENS_8epilogue10collective18CollectiveEpilogueINS1K_23Sm100TmaWarpSpecializedILi3ELi2ELi32ELb1ELb0EEEJNSB_IJNSC_ILi128EEESI_SK_EEENSB_IJNSV_IS1P_SE_EENSV_ISJ_SE_EEEEESM_NSB_IJNSB_IJlllEEESE_SX_EEESM_S1V_NS1K_6fusion15FusionCallbacksIS1O_NS1W_17LinearCombinationISM_fSM_fLNS_15FloatRoundStyleE2EEES1Q_S1T_JEEENSA_5SM1004TMEM4LOAD26SM100_TMEM_LOAD_32dp32b32xENSA_20SM90_TMA_LOAD_IM2COLES1F_NSA_39AutoVectorizingCopyWithAssumedAlignmentILi128EEENSA_21SM90_TMA_STORE_IM2COLES1F_S28_S28_EEEvvEEEEvNT_6ParamsE)
        /*0044*/ 	.word	0x00000008
.L_29:


//--------------------- .nv.compat                --------------------------
	.section	.nv.compat,"",@"SHT_CUDA_COMPAT_INFO"
	.align	4
        /*0000*/ 	.byte	0x02, 0x09, 0x01, 0x00, 0x02, 0x02, 0x02, 0x00, 0x02, 0x05, 0x05, 0x00, 0x03, 0x07, 0x01, 0x01
        /*0010*/ 	.byte	0x02, 0x03, 0x01, 0x00, 0x02, 0x06, 0x01, 0x00, 0x04, 0x0b, 0x08, 0x00, 0x09, 0x00, 0x00, 0x00
        /*0020*/ 	.byte	0x00, 0x00, 0x00, 0x00


//--------------------- .nv.info._ZN7cutlass13device_kernelINS_4conv6kernel13ConvUniversalINS1_16ConvProblemShapeILNS1_8OperatorE0ELi2EEENS1_10collective14CollectiveConvINS1_47MainloopSm100TmaUmmaWarpSpecializedImplicitGemmILS5_0ELi20ELi2ELi1ELi2EN4cute5tupleIJNSA_1CILi2EEENSC_ILi1EEESE_EEEEENSB_IJNSC_ILi256EEENSC_ILi64EEENSB_IJNSC_ILi32EEEEEEEEENS_6half_tESM_NSA_8TiledMMAINSA_8MMA_AtomIJNSA_26SM100_MMA_F16BF16_2x1SM_SSISM_SM_fLi256ELi64ELNSA_4UMMA5MajorE0ELSR_0ELNSQ_7ScaleInE0ELSS_0EEEEEENSA_6LayoutINSB_IJSE_SE_SE_EEENSB_IJNSC_ILi0EEESX_SX_EEEEENSB_IJNSA_10UnderscoreES10_S10_EEEEENS7_6detail27Sm100ImplicitGemmTileTraitsINSA_25SM100_TMA_2SM_LOAD_IM2COLENSA_14ComposedLayoutINSA_7SwizzleILi2ELi4ELi3EEENSA_18smem_ptr_flag_bitsILi16EEENSV_INSB_IJNSC_ILi8EEESJ_EEENSB_IJSJ_SE_EEEEEEEvEENS14_INSA_18SM100_TMA_2SM_LOADES1F_vEEEENS_8epilogue10collective18CollectiveEpilogueINS1K_23Sm100TmaWarpSpecializedILi3ELi2ELi32ELb1ELb0EEEJNSB_IJNSC_ILi128EEESI_SK_EEENSB_IJNSV_IS1P_SE_EENSV_ISJ_SE_EEEEESM_NSB_IJNSB_IJlllEEESE_SX_EEESM_S1V_NS1K_6fusion15FusionCallbacksIS1O_NS1W_17LinearCombinationISM_fSM_fLNS_15FloatRoundStyleE2EEES1Q_S1T_JEEENSA_5SM1004TMEM4LOAD26SM100_TMEM_LOAD_32dp32b32xENSA_20SM90_TMA_LOAD_IM2COLES1F_NSA_39AutoVectorizingCopyWithAssumedAlignmentILi128EEENSA_21SM90_TMA_STORE_IM2COLES1F_S28_S28_EEEvvEEEEvNT_6ParamsE --------------------------
	.section	.nv.info._ZN7cutlass13device_kernelINS_4conv6kernel13ConvUniversalINS1_16ConvProblemShapeILNS1_8OperatorE0ELi2EEENS1_10collective14CollectiveConvINS1_47MainloopSm100TmaUmmaWarpSpecializedImplicitGemmILS5_0ELi20ELi2ELi1ELi2EN4cute5tupleIJNSA_1CILi2EEENSC_ILi1EEESE_EEEEENSB_IJNSC_ILi256EEENSC_ILi64EEENSB_IJNSC_ILi32EEEEEEEEENS_6half_tESM_NSA_8TiledMMAINSA_8MMA_AtomIJNSA_26SM100_MMA_F16BF16_2x1SM_SSISM_SM_fLi256ELi64ELNSA_4UMMA5MajorE0ELSR_0ELNSQ_7ScaleInE0ELSS_0EEEEEENSA_6LayoutINSB_IJSE_SE_SE_EEENSB_IJNSC_ILi0EEESX_SX_EEEEENSB_IJNSA_10UnderscoreES10_S10_EEEEENS7_6detail27Sm100ImplicitGemmTileTraitsINSA_25SM100_TMA_2SM_LOAD_IM2COLENSA_14ComposedLayoutINSA_7SwizzleILi2ELi4ELi3EEENSA_18smem_ptr_flag_bitsILi16EEENSV_INSB_IJNSC_ILi8EEESJ_EEENSB_IJSJ_SE_EEEEEEEvEENS14_INSA_18SM100_TMA_2SM_LOADES1F_vEEEENS_8epilogue10collective18CollectiveEpilogueINS1K_23Sm100TmaWarpSpecializedILi3ELi2ELi32ELb1ELb0EEEJNSB_IJNSC_ILi128EEESI_SK_EEENSB_IJNSV_IS1P_SE_EENSV_ISJ_SE_EEEEESM_NSB_IJNSB_IJlllEEESE_SX_EEESM_S1V_NS1K_6fusion15FusionCallbacksIS1O_NS1W_17LinearCombinationISM_fSM_fLNS_15FloatRoundStyleE2EEES1Q_S1T_JEEENSA_5SM1004TMEM4LOAD26SM100_TMEM_LOAD_32dp32b32xENSA_20SM90_TMA_LOAD_IM2COLES1F_NSA_39AutoVectorizingCopyWithAssumedAlignmentILi128EEENSA_21SM90_TMA_STORE_IM2COLES1F_S28_S28_EEEvvEEEEvNT_6ParamsE,"",@"SHT_CUDA_INFO"
	.sectionflags	@""
	.align	4


	//----- nvinfo : EIATTR_CUDA_API_VERSION
	.align		4
        /*0000*/ 	.byte	0x04, 0x37
        /*0002*/ 	.short	(.L_31 - .L_30)
.L_30:
        /*0004*/ 	.word	0x00000082


	//----- nvinfo : EIATTR_KPARAM_INFO
	.align		4
.L_31:
        /*0008*/ 	.byte	0x04, 0x17
        /*000a*/ 	.short	(.L_33 - .L_32)
.L_32:
        /*000c*/ 	.word	0x00000000
        /*0010*/ 	.short	0x0000
        /*0012*/ 	.short	0x0000
        /*0014*/ 	.byte	0x00, 0xf0, 0x01, 0x20


	//----- nvinfo : EIATTR_AT_ENTRY_FRAGMENTS
	.align		4
.L_33:
        /*0018*/ 	.byte	0x04, 0x4f
        /*001a*/ 	.short	(.L_35 - .L_34)


	//   ....[0]....
.L_34:
        /*001c*/ 	.word	0x00000007


	//----- nvinfo : EIATTR_RESERVED_SMEM_USED
	.align		4
.L_35:
        /*0020*/ 	.byte	0x01, 0x41
	.zero		2


	//----- nvinfo : EIATTR_SPARSE_MMA_MASK
	.align		4
        /*0024*/ 	.byte	0x03, 0x50
        /*0026*/ 	.short	0x0000


	//----- nvinfo : EIATTR_TCGEN05_2CTA_USED
	.align		4
        /*0028*/ 	.byte	0x01, 0x52
	.zero		2


	//----- nvinfo : EIATTR_MAXREG_COUNT
	.align		4
        /*002c*/ 	.byte	0x03, 0x1b
        /*002e*/ 	.short	0x00ff


	//----- nvinfo : EIATTR_NUM_BARRIERS
	.align		4
        /*0030*/ 	.byte	0x02, 0x4c
        /*0032*/ 	.byte	0x07
	.zero		1


	//----- nvinfo : EIATTR_EXTERNS
	.align		4
        /*0034*/ 	.byte	0x04, 0x0f
        /*0036*/ 	.short	(.L_37 - .L_36)


	//   ....[0]....
	.align		4
.L_36:
        /*0038*/ 	.word	index@(__assertfail)


	//----- nvinfo : EIATTR_MERCURY_ISA_VERSION
	.align		4
.L_37:
        /*003c*/ 	.byte	0x03, 0x5f
        /*003e*/ 	.short	0x0101


	//----- nvinfo : EIATTR_INT_WARP_WIDE_INSTR_OFFSETS
	.align		4
        /*0040*/ 	.byte	0x04, 0x31
        /*0042*/ 	.short	(.L_39 - .L_38)


	//   ....[0]....
.L_38:
        /*0044*/ 	.word	0x00000e60


	//   ....[1]....
        /*0048*/ 	.word	0x00000f10


	//   ....[2]....
        /*004c*/ 	.word	0x00004cc0


	//   ....[3]....
        /*0050*/ 	.word	0x00004ce0


	//   ....[4]....
        /*0054*/ 	.word	0x00004d10


	//   ....[5]....
        /*0058*/ 	.word	0x00005970


	//   ....[6]....
        /*005c*/ 	.word	0x00005ab0


	//   ....[7]....
        /*0060*/ 	.word	0x00005bb0


	//   ....[8]....
        /*0064*/ 	.word	0x00005cb0


	//----- nvinfo : EIATTR_COOP_GROUP_MASK_REGIDS
	.align		4
.L_39:
        /*0068*/ 	.byte	0x04, 0x29
        /*006a*/ 	.short	(.L_41 - .L_40)


	//   ....[0]....
.L_40:
        /*006c*/ 	.word	0xffffffff


	//   ....[1]....
        /*0070*/ 	.word	0xffffffff


	//   ....[2]....
        /*0074*/ 	.word	0xffffffff


	//   ....[3]....
        /*0078*/ 	.word	0xffffffff


	//   ....[4]....
        /*007c*/ 	.word	0xffffffff


	//   ....[5]....
        /*0080*/ 	.word	0xffffffff


	//   ....[6]....
        /*0084*/ 	.word	0xffffffff


	//   ....[7]....
        /*0088*/ 	.word	0xffffffff


	//   ....[8]....
        /*008c*/ 	.word	0xffffffff


	//   ....[9]....
        /*0090*/ 	.word	0xffffffff


	//   ....[10]....
        /*0094*/ 	.word	0xffffffff


	//   ....[11]....
        /*0098*/ 	.word	0xffffffff


	//   ....[12]....
        /*009c*/ 	.word	0xffffffff


	//----- nvinfo : EIATTR_COOP_GROUP_INSTR_OFFSETS
	.align		4
.L_41:
        /*00a0*/ 	.byte	0x04, 0x28
        /*00a2*/ 	.short	(.L_43 - .L_42)


	//   ....[0]....
.L_42:
        /*00a4*/ 	.word	0x000000d0


	//   ....[1]....
        /*00a8*/ 	.word	0x00000540


	//   ....[2]....
        /*00ac*/ 	.word	0x00000910


	//   ....[3]....
        /*00b0*/ 	.word	0x00000a90


	//   ....[4]....
        /*00b4*/ 	.word	0x00000b90


	//   ....[5]....
        /*00b8*/ 	.word	0x00000ce0


	//   ....[6]....
        /*00bc*/ 	.word	0x00000f80


	//   ....[7]....
        /*00c0*/ 	.word	0x00002640


	//   ....[8]....
        /*00c4*/ 	.word	0x00003c90


	//   ....[9]....
        /*00c8*/ 	.word	0x00004160


	//   ....[10]....
        /*00cc*/ 	.word	0x00004190


	//   ....[11]....
        /*00d0*/ 	.word	0x00004be0


	//   ....[12]....
        /*00d4*/ 	.word	0x00004de0


	//----- nvinfo : EIATTR_VRC_CTA_INIT_COUNT
	.align		4
.L_43:
        /*00d8*/ 	.byte	0x02, 0x4a
        /*00da*/ 	.byte	0x80
	.zero		1


	//----- nvinfo : EIATTR_SYSCALL_OFFSETS
	.align		4
        /*00dc*/ 	.byte	0x04, 0x46
        /*00de*/ 	.short	(.L_45 - .L_44)


	//   ....[0]....
.L_44:
        /*00e0*/ 	.word	0x000069e0


	//   ....[1]....
        /*00e4*/ 	.word	0x00006ad0


	//   ....[2]....
        /*00e8*/ 	.word	0x000074d0


	//   ....[3]....
        /*00ec*/ 	.word	0x000081b0


	//----- nvinfo : EIATTR_MBARRIER_INSTR_OFFSETS
	.align		4
.L_45:
        /*00f0*/ 	.byte	0x04, 0x39
        /*00f2*/ 	.short	(.L_47 - .L_46)


	//   ....[0]....
.L_46:
        /*00f4*/ 	.word	0x00000670
        /*00f8*/ 	.word	0x000000ff
        /*00fc*/ 	.word	0x00000000
        /*0100*/ 	.short	0x0100
        /*0102*/ 	.byte	0x04
	.zero		1


	//   ....[1]....
        /*0104*/ 	.word	0x00000680
        /*0108*/ 	.word	0x000000ff
        /*010c*/ 	.word	0x000000a0
        /*0110*/ 	.short	0x0100
        /*0112*/ 	.byte	0x04
	.zero		1


	//   ....[2]....
        /*0114*/ 	.word	0x00000690
        /*0118*/ 	.word	0x000000ff
        /*011c*/ 	.word	0x00000008
        /*0120*/ 	.short	0x0100
        /*0122*/ 	.byte	0x04
	.zero		1


	//   ....[3]....
        /*0124*/ 	.word	0x000006a0
        /*0128*/ 	.word	0x000000ff
        /*012c*/ 	.word	0x000000a8
        /*0130*/ 	.short	0x0100
        /*0132*/ 	.byte	0x04
	.zero		1


	//   ....[4]....
        /*0134*/ 	.word	0x000006b0
        /*0138*/ 	.word	0x000000ff
        /*013c*/ 	.word	0x00000010
        /*0140*/ 	.short	0x0100
        /*0142*/ 	.byte	0x04
	.zero		1


	//   ....[5]....
        /*0144*/ 	.word	0x000006c0
        /*0148*/ 	.word	0x000000ff
        /*014c*/ 	.word	0x000000b0
        /*0150*/ 	.short	0x0100
        /*0152*/ 	.byte	0x04
	.zero		1


	//   ....[6]....
        /*0154*/ 	.word	0x000006d0
        /*0158*/ 	.word	0x000000ff
        /*015c*/ 	.word	0x00000018
        /*0160*/ 	.short	0x0100
        /*0162*/ 	.byte	0x04
	.zero		1


	//   ....[7]....
        /*0164*/ 	.word	0x000006e0
        /*0168*/ 	.word	0x000000ff
        /*016c*/ 	.word	0x000000b8
        /*0170*/ 	.short	0x0100
        /*0172*/ 	.byte	0x04
	.zero		1


	//   ....[8]....
        /*0174*/ 	.word	0x000006f0
        /*0178*/ 	.word	0x000000ff
        /*017c*/ 	.word	0x00000020
        /*0180*/ 	.short	0x0100
        /*0182*/ 	.byte	0x04
	.zero		1


	//   ....[9]....
        /*0184*/ 	.word	0x00000700
        /*0188*/ 	.word	0x000000ff
        /*018c*/ 	.word	0x000000c0
        /*0190*/ 	.short	0x0100
        /*0192*/ 	.byte	0x04
	.zero		1


	//   ....[10]....
        /*0194*/ 	.word	0x00000710
        /*0198*/ 	.word	0x000000ff
        /*019c*/ 	.word	0x00000028
        /*01a0*/ 	.short	0x0100
        /*01a2*/ 	.byte	0x04
	.zero		1


	//   ....[11]....
        /*01a4*/ 	.word	0x00000720
        /*01a8*/ 	.word	0x000000ff
        /*01ac*/ 	.word	0x000000c8
        /*01b0*/ 	.short	0x0100
        /*01b2*/ 	.byte	0x04
	.zero		1


	//   ....[12]....
        /*01b4*/ 	.word	0x00000730
        /*01b8*/ 	.word	0x000000ff
        /*01bc*/ 	.word	0x00000030
        /*01c0*/ 	.short	0x0100
        /*01c2*/ 	.byte	0x04
	.zero		1


	//   ....[13]....
        /*01c4*/ 	.word	0x00000740
        /*01c8*/ 	.word	0x000000ff
        /*01cc*/ 	.word	0x000000d0
        /*01d0*/ 	.short	0x0100
        /*01d2*/ 	.byte	0x04
	.zero		1


	//   ....[14]....
        /*01d4*/ 	.word	0x00000750
        /*01d8*/ 	.word	0x000000ff
        /*01dc*/ 	.word	0x00000038
        /*01e0*/ 	.short	0x0100
        /*01e2*/ 	.byte	0x04
	.zero		1


	//   ....[15]....
        /*01e4*/ 	.word	0x00000760
        /*01e8*/ 	.word	0x000000ff
        /*01ec*/ 	.word	0x000000d8
        /*01f0*/ 	.short	0x0100
        /*01f2*/ 	.byte	0x04
	.zero		1


	//   ....[16]....
        /*01f4*/ 	.word	0x00000770
        /*01f8*/ 	.word	0x000000ff
        /*01fc*/ 	.word	0x00000040
        /*0200*/ 	.short	0x0100
        /*0202*/ 	.byte	0x04
	.zero		1


	//   ....[17]....
        /*0204*/ 	.word	0x00000780
        /*0208*/ 	.word	0x000000ff
        /*020c*/ 	.word	0x000000e0
        /*0210*/ 	.short	0x0100
        /*0212*/ 	.byte	0x04
	.zero		1


	//   ....[18]....
        /*0214*/ 	.word	0x00000790
        /*0218*/ 	.word	0x000000ff
        /*021c*/ 	.word	0x00000048
        /*0220*/ 	.short	0x0100
        /*0222*/ 	.byte	0x04
	.zero		1


	//   ....[19]....
        /*0224*/ 	.word	0x000007a0
        /*0228*/ 	.word	0x000000ff
        /*022c*/ 	.word	0x000000e8
        /*0230*/ 	.short	0x0100
        /*0232*/ 	.byte	0x04
	.zero		1


	//   ....[20]....
        /*0234*/ 	.word	0x000007b0
        /*0238*/ 	.word	0x000000ff
        /*023c*/ 	.word	0x00000050
        /*0240*/ 	.short	0x0100
        /*0242*/ 	.byte	0x04
	.zero		1


	//   ....[21]....
        /*0244*/ 	.word	0x000007c0
        /*0248*/ 	.word	0x000000ff
        /*024c*/ 	.word	0x000000f0
        /*0250*/ 	.short	0x0100
        /*0252*/ 	.byte	0x04
	.zero		1


	//   ....[22]....
        /*0254*/ 	.word	0x000007d0
        /*0258*/ 	.word	0x000000ff
        /*025c*/ 	.word	0x00000058
        /*0260*/ 	.short	0x0100
        /*0262*/ 	.byte	0x04
	.zero		1


	//   ....[23]....
        /*0264*/ 	.word	0x000007e0
        /*0268*/ 	.word	0x000000ff
        /*026c*/ 	.word	0x000000f8
        /*0270*/ 	.short	0x0100
        /*0272*/ 	.byte	0x04
	.zero		1


	//   ....[24]....
        /*0274*/ 	.word	0x000007f0
        /*0278*/ 	.word	0x000000ff
        /*027c*/ 	.word	0x00000060
        /*0280*/ 	.short	0x0100
        /*0282*/ 	.byte	0x04
	.zero		1


	//   ....[25]....
        /*0284*/ 	.word	0x00000800
        /*0288*/ 	.word	0x000000ff
        /*028c*/ 	.word	0x00000100
        /*0290*/ 	.short	0x0100
        /*0292*/ 	.byte	0x04
	.zero		1


	//   ....[26]....
        /*0294*/ 	.word	0x00000810
        /*0298*/ 	.word	0x000000ff
        /*029c*/ 	.word	0x00000068
        /*02a0*/ 	.short	0x0100
        /*02a2*/ 	.byte	0x04
	.zero		1


	//   ....[27]....
        /*02a4*/ 	.word	0x00000820
        /*02a8*/ 	.word	0x000000ff
        /*02ac*/ 	.word	0x00000108
        /*02b0*/ 	.short	0x0100
        /*02b2*/ 	.byte	0x04
	.zero		1


	//   ....[28]....
        /*02b4*/ 	.word	0x00000830
        /*02b8*/ 	.word	0x000000ff
        /*02bc*/ 	.word	0x00000070
        /*02c0*/ 	.short	0x0100
        /*02c2*/ 	.byte	0x04
	.zero		1


	//   ....[29]....
        /*02c4*/ 	.word	0x00000840
        /*02c8*/ 	.word	0x000000ff
        /*02cc*/ 	.word	0x00000110
        /*02d0*/ 	.short	0x0100
        /*02d2*/ 	.byte	0x04
	.zero		1


	//   ....[30]....
        /*02d4*/ 	.word	0x00000850
        /*02d8*/ 	.word	0x000000ff
        /*02dc*/ 	.word	0x00000078
        /*02e0*/ 	.short	0x0100
        /*02e2*/ 	.byte	0x04
	.zero		1


	//   ....[31]....
        /*02e4*/ 	.word	0x00000860
        /*02e8*/ 	.word	0x000000ff
        /*02ec*/ 	.word	0x00000118
        /*02f0*/ 	.short	0x0100
        /*02f2*/ 	.byte	0x04
	.zero		1


	//   ....[32]....
        /*02f4*/ 	.word	0x00000870
        /*02f8*/ 	.word	0x000000ff
        /*02fc*/ 	.word	0x00000080
        /*0300*/ 	.short	0x0100
        /*0302*/ 	.byte	0x04
	.zero		1


	//   ....[33]....
        /*0304*/ 	.word	0x00000880
        /*0308*/ 	.word	0x000000ff
        /*030c*/ 	.word	0x00000120
        /*0310*/ 	.short	0x0100
        /*0312*/ 	.byte	0x04
	.zero		1


	//   ....[34]....
        /*0314*/ 	.word	0x00000890
        /*0318*/ 	.word	0x000000ff
        /*031c*/ 	.word	0x00000088
        /*0320*/ 	.short	0x0100
        /*0322*/ 	.byte	0x04
	.zero		1


	//   ....[35]....
        /*0324*/ 	.word	0x000008a0
        /*0328*/ 	.word	0x000000ff
        /*032c*/ 	.word	0x00000128
        /*0330*/ 	.short	0x0100
        /*0332*/ 	.byte	0x04
	.zero		1


	//   ....[36]....
        /*0334*/ 	.word	0x000008b0
        /*0338*/ 	.word	0x000000ff
        /*033c*/ 	.word	0x00000090
        /*0340*/ 	.short	0x0100
        /*0342*/ 	.byte	0x04
	.zero		1


	//   ....[37]....
        /*0344*/ 	.word	0x000008c0
        /*0348*/ 	.word	0x000000ff
        /*034c*/ 	.word	0x00000130
        /*0350*/ 	.short	0x0100
        /*0352*/ 	.byte	0x04
	.zero		1


	//   ....[38]....
        /*0354*/ 	.word	0x000008d0
        /*0358*/ 	.word	0x000000ff
        /*035c*/ 	.word	0x00000098
        /*0360*/ 	.short	0x0100
        /*0362*/ 	.byte	0x04
	.zero		1


	//   ....[39]....
        /*0364*/ 	.word	0x000008e0
        /*0368*/ 	.word	0x000000ff
        /*036c*/ 	.word	0x00000138
        /*0370*/ 	.short	0x0100
        /*0372*/ 	.byte	0x04
	.zero		1


	//   ....[40]....
        /*0374*/ 	.word	0x00000a20
        /*0378*/ 	.word	0x000000ff
        /*037c*/ 	.word	0x00000140
        /*0380*/ 	.short	0x0100
        /*0382*/ 	.byte	0x04
	.zero		1


	//   ....[41]....
        /*0384*/ 	.word	0x00000a30
        /*0388*/ 	.word	0x000000ff
        /*038c*/ 	.word	0x00000158
        /*0390*/ 	.short	0x0100
        /*0392*/ 	.byte	0x04
	.zero		1


	//   ....[42]....
        /*0394*/ 	.word	0x00000a40
        /*0398*/ 	.word	0x000000ff
        /*039c*/ 	.word	0x00000148
        /*03a0*/ 	.short	0x0100
        /*03a2*/ 	.byte	0x04
	.zero		1


	//   ....[43]....
        /*03a4*/ 	.word	0x00000a50
        /*03a8*/ 	.word	0x000000ff
        /*03ac*/ 	.word	0x00000160
        /*03b0*/ 	.short	0x0100
        /*03b2*/ 	.byte	0x04
	.zero		1


	//   ....[44]....
        /*03b4*/ 	.word	0x00000a60
        /*03b8*/ 	.word	0x000000ff
        /*03bc*/ 	.word	0x00000150
        /*03c0*/ 	.short	0x0100
        /*03c2*/ 	.byte	0x04
	.zero		1


	//   ....[45]....
        /*03c4*/ 	.word	0x00000a70
        /*03c8*/ 	.word	0x000000ff
        /*03cc*/ 	.word	0x00000168
        /*03d0*/ 	.short	0x0100
        /*03d2*/ 	.byte	0x04
	.zero		1


	//   ....[46]....
        /*03d4*/ 	.word	0x00000b60
        /*03d8*/ 	.word	0x000000ff
        /*03dc*/ 	.word	0x00000170
        /*03e0*/ 	.short	0x0100
        /*03e2*/ 	.byte	0x04
	.zero		1


	//   ....[47]....
        /*03e4*/ 	.word	0x00000b70
        /*03e8*/ 	.word	0x000000ff
        /*03ec*/ 	.word	0x00000178
        /*03f0*/ 	.short	0x0100
        /*03f2*/ 	.byte	0x04
	.zero		1


	//   ....[48]....
        /*03f4*/ 	.word	0x00000cb0
        /*03f8*/ 	.word	0x000000ff
        /*03fc*/ 	.word	0x00000180
        /*0400*/ 	.short	0x0100
        /*0402*/ 	.byte	0x06
	.zero		1


	//   ....[49]....
        /*0404*/ 	.word	0x00000cc0
        /*0408*/ 	.word	0x000000ff
        /*040c*/ 	.word	0x00000188
        /*0410*/ 	.short	0x0100
        /*0412*/ 	.byte	0x06
	.zero		1


	//   ....[50]....
        /*0414*/ 	.word	0x00000e00
        /*0418*/ 	.word	0x000000ff
        /*041c*/ 	.word	0x00000190
        /*0420*/ 	.short	0x0100
        /*0422*/ 	.byte	0x04
	.zero		1


	//   ....[51]....
        /*0424*/ 	.word	0x00000e10
        /*0428*/ 	.word	0x000000ff
        /*042c*/ 	.word	0x000001a0
        /*0430*/ 	.short	0x0100
        /*0432*/ 	.byte	0x04
	.zero		1


	//   ....[52]....
        /*0434*/ 	.word	0x00000e20
        /*0438*/ 	.word	0x000000ff
        /*043c*/ 	.word	0x00000198
        /*0440*/ 	.short	0x0100
        /*0442*/ 	.byte	0x04
	.zero		1


	//   ....[53]....
        /*0444*/ 	.word	0x00000e30
        /*0448*/ 	.word	0x000000ff
        /*044c*/ 	.word	0x000001a8
        /*0450*/ 	.short	0x0100
        /*0452*/ 	.byte	0x04
	.zero		1


	//   ....[54]....
        /*0454*/ 	.word	0x00000f30
        /*0458*/ 	.word	0x000000ff
        /*045c*/ 	.word	0x000001b0
        /*0460*/ 	.short	0x0100
        /*0462*/ 	.byte	0x06
	.zero		1


	//   ....[55]....
        /*0464*/ 	.word	0x00001a70
        /*0468*/ 	.word	0x000000ff
        /*046c*/ 	.word	0x000000a0
        /*0470*/ 	.short	0x010a
        /*0472*/ 	.byte	0x04
	.zero		1


	//   ....[56]....
        /*0474*/ 	.word	0x00001cf0
        /*0478*/ 	.word	0x000000ff
        /*047c*/ 	.word	0x000000a0
        /*0480*/ 	.short	0x010a
        /*0482*/ 	.byte	0x09
	.zero		1


	//   ....[57]....
        /*0484*/ 	.word	0x00001ea0
        /*0488*/ 	.word	0x000000ff
        /*048c*/ 	.word	0x000000a0
        /*0490*/ 	.short	0x010a
        /*0492*/ 	.byte	0x07
	.zero		1


	//   ....[58]....
        /*0494*/ 	.word	0x00002070
        /*0498*/ 	.word	0x000000ff
        /*049c*/ 	.word	0x00000178
        /*04a0*/ 	.short	0x0101
        /*04a2*/ 	.byte	0x19
	.zero		1


	//   ....[59]....
        /*04a4*/ 	.word	0x000020a0
        /*04a8*/ 	.word	0x000000ff
        /*04ac*/ 	.word	0x000000a0
        /*04b0*/ 	.short	0x010a
        /*04b2*/ 	.byte	0x04
	.zero		1


	//   ....[60]....
        /*04b4*/ 	.word	0x000022c0
        /*04b8*/ 	.word	0x000000ff
        /*04bc*/ 	.word	0x000000a0
        /*04c0*/ 	.short	0x010a
        /*04c2*/ 	.byte	0x09
	.zero		1


	//   ....[61]....
        /*04c4*/ 	.word	0x00002470
        /*04c8*/ 	.word	0x000000ff
        /*04cc*/ 	.word	0x000000a0
        /*04d0*/ 	.short	0x010a
        /*04d2*/ 	.byte	0x07
	.zero		1


	//   ....[62]....
        /*04d4*/ 	.word	0x00002650
        /*04d8*/ 	.word	0x000000ff
        /*04dc*/ 	.word	0x00000180
        /*04e0*/ 	.short	0x010a
        /*04e2*/ 	.byte	0x19
	.zero		1


	//   ....[63]....
        /*04e4*/ 	.word	0x00002710
        /*04e8*/ 	.word	0x000000ff
        /*04ec*/ 	.word	0x00000000
        /*04f0*/ 	.short	0x0101
        /*04f2*/ 	.byte	0x04
	.zero		1


	//   ....[64]....
        /*04f4*/ 	.word	0x00002d10
        /*04f8*/ 	.word	0x000000ff
        /*04fc*/ 	.word	0x00000000
        /*0500*/ 	.short	0x010a
        /*0502*/ 	.byte	0x04
	.zero		1


	//   ....[65]....
        /*0504*/ 	.word	0x00002db0
        /*0508*/ 	.word	0x000000ff
        /*050c*/ 	.word	0x00000000
        /*0510*/ 	.short	0x010a
        /*0512*/ 	.byte	0x05
	.zero		1


	//   ....[66]....
        /*0514*/ 	.word	0x00002e50
        /*0518*/ 	.word	0x000000ff
        /*051c*/ 	.word	0x00000000
        /*0520*/ 	.short	0x010a
        /*0522*/ 	.byte	0x05
	.zero		1


	//   ....[67]....
        /*0524*/ 	.word	0x00002ef0
        /*0528*/ 	.word	0x000000ff
        /*052c*/ 	.word	0x00000000
        /*0530*/ 	.short	0x010a
        /*0532*/ 	.byte	0x05
	.zero		1


	//   ....[68]....
        /*0534*/ 	.word	0x00002f90
        /*0538*/ 	.word	0x000000ff
        /*053c*/ 	.word	0x00000000
        /*0540*/ 	.short	0x010a
        /*0542*/ 	.byte	0x05
	.zero		1


	//   ....[69]....
        /*0544*/ 	.word	0x00003030
        /*0548*/ 	.word	0x000000ff
        /*054c*/ 	.word	0x00000000
        /*0550*/ 	.short	0x010a
        /*0552*/ 	.byte	0x05
	.zero		1


	//   ....[70]....
        /*0554*/ 	.word	0x000030d0
        /*0558*/ 	.word	0x000000ff
        /*055c*/ 	.word	0x00000000
        /*0560*/ 	.short	0x010a
        /*0562*/ 	.byte	0x05
	.zero		1


	//   ....[71]....
        /*0564*/ 	.word	0x00003170
        /*0568*/ 	.word	0x000000ff
        /*056c*/ 	.word	0x00000000
        /*0570*/ 	.short	0x010a
        /*0572*/ 	.byte	0x05
	.zero		1


	//   ....[72]....
        /*0574*/ 	.word	0x00003210
        /*0578*/ 	.word	0x000000ff
        /*057c*/ 	.word	0x00000000
        /*0580*/ 	.short	0x010a
        /*0582*/ 	.byte	0x05
	.zero		1


	//   ....[73]....
        /*0584*/ 	.word	0x000032b0
        /*0588*/ 	.word	0x000000ff
        /*058c*/ 	.word	0x00000000
        /*0590*/ 	.short	0x010a
        /*0592*/ 	.byte	0x05
	.zero		1


	//   ....[74]....
        /*0594*/ 	.word	0x00003350
        /*0598*/ 	.word	0x000000ff
        /*059c*/ 	.word	0x00000000
        /*05a0*/ 	.short	0x010a
        /*05a2*/ 	.byte	0x05
	.zero		1


	//   ....[75]....
        /*05a4*/ 	.word	0x000033f0
        /*05a8*/ 	.word	0x000000ff
        /*05ac*/ 	.word	0x00000000
        /*05b0*/ 	.short	0x010a
        /*05b2*/ 	.byte	0x05
	.zero		1


	//   ....[76]....
        /*05b4*/ 	.word	0x00003490
        /*05b8*/ 	.word	0x000000ff
        /*05bc*/ 	.word	0x00000000
        /*05c0*/ 	.short	0x010a
        /*05c2*/ 	.byte	0x05
	.zero		1


	//   ....[77]....
        /*05c4*/ 	.word	0x00003530
        /*05c8*/ 	.word	0x000000ff
        /*05cc*/ 	.word	0x00000000
        /*05d0*/ 	.short	0x010a
        /*05d2*/ 	.byte	0x05
	.zero		1


	//   ....[78]....
        /*05d4*/ 	.word	0x000035d0
        /*05d8*/ 	.word	0x000000ff
        /*05dc*/ 	.word	0x00000000
        /*05e0*/ 	.short	0x010a
        /*05e2*/ 	.byte	0x05
	.zero		1


	//   ....[79]....
        /*05e4*/ 	.word	0x00003670
        /*05e8*/ 	.word	0x000000ff
        /*05ec*/ 	.word	0x00000000
        /*05f0*/ 	.short	0x010a
        /*05f2*/ 	.byte	0x05
	.zero		1


	//   ....[80]....
        /*05f4*/ 	.word	0x00003710
        /*05f8*/ 	.word	0x000000ff
        /*05fc*/ 	.word	0x00000000
        /*0600*/ 	.short	0x010a
        /*0602*/ 	.byte	0x05
	.zero		1


	//   ....[81]....
        /*0604*/ 	.word	0x000037b0
        /*0608*/ 	.word	0x000000ff
        /*060c*/ 	.word	0x00000000
        /*0610*/ 	.short	0x010a
        /*0612*/ 	.byte	0x05
	.zero		1


	//   ....[82]....
        /*0614*/ 	.word	0x00003850
        /*0618*/ 	.word	0x000000ff
        /*061c*/ 	.word	0x00000000
        /*0620*/ 	.short	0x010a
        /*0622*/ 	.byte	0x05
	.zero		1


	//   ....[83]....
        /*0624*/ 	.word	0x00003900
        /*0628*/ 	.word	0x00000000
        /*062c*/ 	.word	0x00000000
        /*0630*/ 	.short	0x010a
        /*0632*/ 	.byte	0xff
	.zero		1


	//   ....[84]....
        /*0634*/ 	.word	0x00003a50
        /*0638*/ 	.word	0x000000ff
        /*063c*/ 	.word	0x00000188
        /*0640*/ 	.short	0x010a
        /*0642*/ 	.byte	0x04
	.zero		1


	//   ....[85]....
        /*0644*/ 	.word	0x00003af0
        /*0648*/ 	.word	0x000000ff
        /*064c*/ 	.word	0x00000180
        /*0650*/ 	.short	0x010a
        /*0652*/ 	.byte	0x04
	.zero		1


	//   ....[86]....
        /*0654*/ 	.word	0x00003b90
        /*0658*/ 	.word	0x000000ff
        /*065c*/ 	.word	0x00000000
        /*0660*/ 	.short	0x0101
        /*0662*/ 	.byte	0x05
	.zero		1


	//   ....[87]....
        /*0664*/ 	.word	0x00003bd0
        /*0668*/ 	.word	0x000000ff
        /*066c*/ 	.word	0x00000188
        /*0670*/ 	.short	0x0106
        /*0672*/ 	.byte	0x04
	.zero		1


	//   ....[88]....
        /*0674*/ 	.word	0x00003c10
        /*0678*/ 	.word	0x00000000
        /*067c*/ 	.word	0x00000188
        /*0680*/ 	.short	0x010a
        /*0682*/ 	.byte	0xff
	.zero		1


	//   ....[89]....
        /*0684*/ 	.word	0x00003e60
        /*0688*/ 	.word	0x000000ff
        /*068c*/ 	.word	0x00000008
        /*0690*/ 	.short	0x010a
        /*0692*/ 	.byte	0x05
	.zero		1


	//   ....[90]....
        /*0694*/ 	.word	0x00003e80
        /*0698*/ 	.word	0x000000ff
        /*069c*/ 	.word	0x00000008
        /*06a0*/ 	.short	0x010a
        /*06a2*/ 	.byte	0x05
	.zero		1


	//   ....[91]....
        /*06a4*/ 	.word	0x00004010
        /*06a8*/ 	.word	0x000000ff
        /*06ac*/ 	.word	0x00000008
        /*06b0*/ 	.short	0x010a
        /*06b2*/ 	.byte	0x05
	.zero		1


	//   ....[92]....
        /*06b4*/ 	.word	0x00004030
        /*06b8*/ 	.word	0x000000ff
        /*06bc*/ 	.word	0x00000008
        /*06c0*/ 	.short	0x010a
        /*06c2*/ 	.byte	0x05
	.zero		1


	//   ....[93]....
        /*06c4*/ 	.word	0x000040f0
        /*06c8*/ 	.word	0x000000ff
        /*06cc*/ 	.word	0x00000000
        /*06d0*/ 	.short	0x0101
        /*06d2*/ 	.byte	0x04
	.zero		1


	//   ....[94]....
        /*06d4*/ 	.word	0x00004440
        /*06d8*/ 	.word	0x000000ff
        /*06dc*/ 	.word	0x00000180
        /*06e0*/ 	.short	0x010a
        /*06e2*/ 	.byte	0x11
	.zero		1


	//   ....[95]....
        /*06e4*/ 	.word	0x000044e0
        /*06e8*/ 	.word	0x000000ff
        /*06ec*/ 	.word	0x00000000
        /*06f0*/ 	.short	0x0101
        /*06f2*/ 	.byte	0x1d
	.zero		1


	//   ....[96]....
        /*06f4*/ 	.word	0x00004520
        /*06f8*/ 	.word	0x000000ff
        /*06fc*/ 	.word	0x000001a0
        /*0700*/ 	.short	0x010a
        /*0702*/ 	.byte	0x16
	.zero		1


	//   ....[97]....
        /*0704*/ 	.word	0x000045d0
        /*0708*/ 	.word	0x000000ff
        /*070c*/ 	.word	0x00000000
        /*0710*/ 	.short	0x010a
        /*0712*/ 	.byte	0x04
	.zero		1


	//   ....[98]....
        /*0714*/ 	.word	0x00004610
        /*0718*/ 	.word	0x000000ff
        /*071c*/ 	.word	0x00000000
        /*0720*/ 	.short	0x010a
        /*0722*/ 	.byte	0x0a
	.zero		1


	//   ....[99]....
        /*0724*/ 	.word	0x00004730
        /*0728*/ 	.word	0x000000ff
        /*072c*/ 	.word	0x00000000
        /*0730*/ 	.short	0x010a
        /*0732*/ 	.byte	0x04
	.zero		1


	//   ....[100]....
        /*0734*/ 	.word	0x000049d0
        /*0738*/ 	.word	0x000000ff
        /*073c*/ 	.word	0x00000000
        /*0740*/ 	.short	0x010a
        /*0742*/ 	.byte	0x04
	.zero		1


	//   ....[101]....
        /*0744*/ 	.word	0x00004a70
        /*0748*/ 	.word	0x00000000
        /*074c*/ 	.word	0x00000000
        /*0750*/ 	.short	0x010a
        /*0752*/ 	.byte	0xff
	.zero		1


	//   ....[102]....
        /*0754*/ 	.word	0x00004ab0
        /*0758*/ 	.word	0x00000000
        /*075c*/ 	.word	0x00000000
        /*0760*/ 	.short	0x010a
        /*0762*/ 	.byte	0xff
	.zero		1


	//   ....[103]....
        /*0764*/ 	.word	0x00004b20
        /*0768*/ 	.word	0x000000ff
        /*076c*/ 	.word	0x00000000
        /*0770*/ 	.short	0x0101
        /*0772*/ 	.byte	0x04
	.zero		1


	//   ....[104]....
        /*0774*/ 	.word	0x00004b60
        /*0778*/ 	.word	0x000000ff
        /*077c*/ 	.word	0x000001b0
        /*0780*/ 	.short	0x010a
        /*0782*/ 	.byte	0x11
	.zero		1


	//   ....[105]....
        /*0784*/ 	.word	0x00004bd0
        /*0788*/ 	.word	0x000000ff
        /*078c*/ 	.word	0x00000000
        /*0790*/ 	.short	0x0101
        /*0792*/ 	.byte	0x04
	.zero		1


	//   ....[106]....
        /*0794*/ 	.word	0x000050a0
        /*0798*/ 	.word	0x000000ff
        /*079c*/ 	.word	0x00000180
        /*07a0*/ 	.short	0x010a
        /*07a2*/ 	.byte	0x18
	.zero		1


	//   ....[107]....
        /*07a4*/ 	.word	0x00005140
        /*07a8*/ 	.word	0x000000ff
        /*07ac*/ 	.word	0x00000000
        /*07b0*/ 	.short	0x0101
        /*07b2*/ 	.byte	0x25
	.zero		1


	//   ....[108]....
        /*07b4*/ 	.word	0x00005680
        /*07b8*/ 	.word	0x000000ff
        /*07bc*/ 	.word	0x00000178
        /*07c0*/ 	.short	0x010a
        /*07c2*/ 	.byte	0x18
	.zero		1


	//   ....[109]....
        /*07c4*/ 	.word	0x00005870
        /*07c8*/ 	.word	0x000000ff
        /*07cc*/ 	.word	0x00000158
        /*07d0*/ 	.short	0x010a
        /*07d2*/ 	.byte	0x04
	.zero		1


	//   ....[110]....
        /*07d4*/ 	.word	0x00005b20
        /*07d8*/ 	.word	0x000000ff
        /*07dc*/ 	.word	0x00000140
        /*07e0*/ 	.short	0x010b
        /*07e2*/ 	.byte	0x04
	.zero		1


	//   ....[111]....
        /*07e4*/ 	.word	0x00005b30
        /*07e8*/ 	.word	0x000000ff
        /*07ec*/ 	.word	0x00000000
        /*07f0*/ 	.short	0x0101
        /*07f2*/ 	.byte	0x07
	.zero		1


	//   ....[112]....
        /*07f4*/ 	.word	0x00005b40
        /*07f8*/ 	.word	0x000000ff
        /*07fc*/ 	.word	0x00000158
        /*0800*/ 	.short	0x010a
        /*0802*/ 	.byte	0x05
	.zero		1


	//   ....[113]....
        /*0804*/ 	.word	0x00005d50
        /*0808*/ 	.word	0x000000ff
        /*080c*/ 	.word	0x00000140
        /*0810*/ 	.short	0x010b
        /*0812*/ 	.byte	0x05
	.zero		1


	//   ....[114]....
        /*0814*/ 	.word	0x00005d60
        /*0818*/ 	.word	0x000000ff
        /*081c*/ 	.word	0x00000000
        /*0820*/ 	.short	0x0101
        /*0822*/ 	.byte	0x04
	.zero		1


	//   ....[115]....
        /*0824*/ 	.word	0x00005db0
        /*0828*/ 	.word	0x000000ff
        /*082c*/ 	.word	0x00000000
        /*0830*/ 	.short	0x010a
        /*0832*/ 	.byte	0x04
	.zero		1


	//   ....[116]....
        /*0834*/ 	.word	0x00005e40
        /*0838*/ 	.word	0x000000ff
        /*083c*/ 	.word	0x00000000
        /*0840*/ 	.short	0x010a
        /*0842*/ 	.byte	0x05
	.zero		1


	//   ....[117]....
        /*0844*/ 	.word	0x00005ee0
        /*0848*/ 	.word	0x00000000
        /*084c*/ 	.word	0x00000000
        /*0850*/ 	.short	0x010a
        /*0852*/ 	.byte	0xff
	.zero		1


	//   ....[118]....
        /*0854*/ 	.word	0x00006260
        /*0858*/ 	.word	0x000000ff
        /*085c*/ 	.word	0x00000180
        /*0860*/ 	.short	0x010a
        /*0862*/ 	.byte	0x31
	.zero		1


	//   ....[119]....
        /*0864*/ 	.word	0x00006330
        /*0868*/ 	.word	0x000000ff
        /*086c*/ 	.word	0x00000000
        /*0870*/ 	.short	0x0101
        /*0872*/ 	.byte	0x04
	.zero		1


	//   ....[120]....
        /*0874*/ 	.word	0x00006fc0
        /*0878*/ 	.word	0x00000000
        /*087c*/ 	.word	0x00000140
        /*0880*/ 	.short	0x010a
        /*0882*/ 	.byte	0xff
	.zero		1


	//   ....[121]....
        /*0884*/ 	.word	0x000070c0
        /*0888*/ 	.word	0x0000006c
        /*088c*/ 	.word	0x00000190
        /*0890*/ 	.short	0x010a
        /*0892*/ 	.byte	0xff
	.zero		1


	//   ....[122]....
        /*0894*/ 	.word	0x00007280
        /*0898*/ 	.word	0x00000000
        /*089c*/ 	.word	0x00000140
        /*08a0*/ 	.short	0x010a
        /*08a2*/ 	.byte	0xff
	.zero		1


	//   ....[123]....
        /*08a4*/ 	.word	0x000073b0
        /*08a8*/ 	.word	0x0000006c
        /*08ac*/ 	.word	0x00000190
        /*08b0*/ 	.short	0x010a
        /*08b2*/ 	.byte	0xff
	.zero		1


	//   ....[124]....
        /*08b4*/ 	.word	0x00007ef0
        /*08b8*/ 	.word	0x00000000
        /*08bc*/ 	.word	0x00000000
        /*08c0*/ 	.short	0x0101
        /*08c2*/ 	.byte	0xff
	.zero		1


	//   ....[125]....
        /*08c4*/ 	.word	0x00007f00
        /*08c8*/ 	.word	0x00000003
        /*08cc*/ 	.word	0x00000140
        /*08d0*/ 	.short	0x010a
        /*08d2*/ 	.byte	0xff
	.zero		1


	//   ....[126]....
        /*08d4*/ 	.word	0x00007fd0
        /*08d8*/ 	.word	0x00000003
        /*08dc*/ 	.word	0x00000140
        /*08e0*/ 	.short	0x010a
        /*08e2*/ 	.byte	0xff
	.zero		1


	//   ....[127]....
        /*08e4*/ 	.word	0x000082a0
        /*08e8*/ 	.word	0x0000006c
        /*08ec*/ 	.word	0x00000000
        /*08f0*/ 	.short	0x0101
        /*08f2*/ 	.byte	0xff
	.zero		1


	//   ....[128]....
        /*08f4*/ 	.word	0x00008c80
        /*08f8*/ 	.word	0x00000002
        /*08fc*/ 	.word	0x00000000
        /*0900*/ 	.short	0x0101
        /*0902*/ 	.byte	0xff
	.zero		1


	//   ....[129]....
        /*0904*/ 	.word	0x00008f10
        /*0908*/ 	.word	0x000000ff
        /*090c*/ 	.word	0x00000000
        /*0910*/ 	.short	0x0101
        /*0912*/ 	.byte	0x04
	.zero		1


	//   ....[130]....
        /*0914*/ 	.word	0x00008f40
        /*0918*/ 	.word	0x00000000
        /*091c*/ 	.word	0x000000a0
        /*0920*/ 	.short	0x010a
        /*0922*/ 	.byte	0xff
	.zero		1


	//   ....[131]....
        /*0924*/ 	.word	0x00008fa0
        /*0928*/ 	.word	0x00000000
        /*092c*/ 	.word	0x000000a0
        /*0930*/ 	.short	0x010a
        /*0932*/ 	.byte	0xff
	.zero		1


	//   ....[132]....
        /*0934*/ 	.word	0x00009000
        /*0938*/ 	.word	0x00000000
        /*093c*/ 	.word	0x00000180
        /*0940*/ 	.short	0x010a
        /*0942*/ 	.byte	0xff
	.zero		1


	//   ....[133]....
        /*0944*/ 	.word	0x00009060
        /*0948*/ 	.word	0x00000000
        /*094c*/ 	.word	0x00000000
        /*0950*/ 	.short	0x010a
        /*0952*/ 	.byte	0xff
	.zero		1


	//   ....[134]....
        /*0954*/ 	.word	0x000090c0
        /*0958*/ 	.word	0x00000000
        /*095c*/ 	.word	0x00000000
        /*0960*/ 	.short	0x010a
        /*0962*/ 	.byte	0xff
	.zero		1


	//   ....[135]....
        /*0964*/ 	.word	0x00009120
        /*0968*/ 	.word	0x00000000
        /*096c*/ 	.word	0x00000000
        /*0970*/ 	.short	0x010a
        /*0972*/ 	.byte	0xff
	.zero		1


	//   ....[136]....
        /*0974*/ 	.word	0x00009180
        /*0978*/ 	.word	0x00000000
        /*097c*/ 	.word	0x00000000
        /*0980*/ 	.short	0x010a
        /*0982*/ 	.byte	0xff
	.zero		1


	//   ....[137]....
        /*0984*/ 	.word	0x000091e0
        /*0988*/ 	.word	0x00000000
        /*098c*/ 	.word	0x00000000
        /*0990*/ 	.short	0x010a
        /*0992*/ 	.byte	0xff
	.zero		1


	//   ....[138]....
        /*0994*/ 	.word	0x00009240
        /*0998*/ 	.word	0x00000000
        /*099c*/ 	.word	0x00000000
        /*09a0*/ 	.short	0x010a
        /*09a2*/ 	.byte	0xff
	.zero		1


	//   ....[139]....
        /*09a4*/ 	.word	0x000092a0
        /*09a8*/ 	.word	0x00000000
        /*09ac*/ 	.word	0x00000000
        /*09b0*/ 	.short	0x010a
        /*09b2*/ 	.byte	0xff
	.zero		1


	//   ....[140]....
        /*09b4*/ 	.word	0x00009300
        /*09b8*/ 	.word	0x00000000
        /*09bc*/ 	.word	0x00000000
        /*09c0*/ 	.short	0x010a
        /*09c2*/ 	.byte	0xff
	.zero		1


	//   ....[141]....
        /*09c4*/ 	.word	0x00009360
        /*09c8*/ 	.word	0x00000000
        /*09cc*/ 	.word	0x00000000
        /*09d0*/ 	.short	0x010a
        /*09d2*/ 	.byte	0xff
	.zero		1


	//   ....[142]....
        /*09d4*/ 	.word	0x000093c0
        /*09d8*/ 	.word	0x00000000
        /*09dc*/ 	.word	0x00000000
        /*09e0*/ 	.short	0x010a
        /*09e2*/ 	.byte	0xff
	.zero		1


	//   ....[143]....
        /*09e4*/ 	.word	0x00009420
        /*09e8*/ 	.word	0x00000000
        /*09ec*/ 	.word	0x00000000
        /*09f0*/ 	.short	0x010a
        /*09f2*/ 	.byte	0xff
	.zero		1


	//   ....[144]....
        /*09f4*/ 	.word	0x00009480
        /*09f8*/ 	.word	0x00000000
        /*09fc*/ 	.word	0x00000000
        /*0a00*/ 	.short	0x010a
        /*0a02*/ 	.byte	0xff
	.zero		1


	//   ....[145]....
        /*0a04*/ 	.word	0x000094e0
        /*0a08*/ 	.word	0x00000000
        /*0a0c*/ 	.word	0x00000000
        /*0a10*/ 	.short	0x010a
        /*0a12*/ 	.byte	0xff
	.zero		1


	//   ....[146]....
        /*0a14*/ 	.word	0x00009540
        /*0a18*/ 	.word	0x00000000
        /*0a1c*/ 	.word	0x00000000
        /*0a20*/ 	.short	0x010a
        /*0a22*/ 	.byte	0xff
	.zero		1


	//   ....[147]....
        /*0a24*/ 	.word	0x000095a0
        /*0a28*/ 	.word	0x00000000
        /*0a2c*/ 	.word	0x00000000
        /*0a30*/ 	.short	0x010a
        /*0a32*/ 	.byte	0xff
	.zero		1


	//   ....[148]....
        /*0a34*/ 	.word	0x00009600
        /*0a38*/ 	.word	0x00000000
        /*0a3c*/ 	.word	0x00000000
        /*0a40*/ 	.short	0x010a
        /*0a42*/ 	.byte	0xff
	.zero		1


	//   ....[149]....
        /*0a44*/ 	.word	0x00009660
        /*0a48*/ 	.word	0x00000000
        /*0a4c*/ 	.word	0x00000000
        /*0a50*/ 	.short	0x010a
        /*0a52*/ 	.byte	0xff
	.zero		1


	//   ....[150]....
        /*0a54*/ 	.word	0x000096c0
        /*0a58*/ 	.word	0x00000000
        /*0a5c*/ 	.word	0x00000000
        /*0a60*/ 	.short	0x010a
        /*0a62*/ 	.byte	0xff
	.zero		1


	//   ....[151]....
        /*0a64*/ 	.word	0x00009720
        /*0a68*/ 	.word	0x00000000
        /*0a6c*/ 	.word	0x00000000
        /*0a70*/ 	.short	0x010a
        /*0a72*/ 	.byte	0xff
	.zero		1


	//   ....[152]....
        /*0a74*/ 	.word	0x00009780
        /*0a78*/ 	.word	0x00000004
        /*0a7c*/ 	.word	0x00000188
        /*0a80*/ 	.short	0x010a
        /*0a82*/ 	.byte	0xff
	.zero		1


	//   ....[153]....
        /*0a84*/ 	.word	0x000097e0
        /*0a88*/ 	.word	0x00000004
        /*0a8c*/ 	.word	0x00000180
        /*0a90*/ 	.short	0x010a
        /*0a92*/ 	.byte	0xff
	.zero		1


	//   ....[154]....
        /*0a94*/ 	.word	0x00009840
        /*0a98*/ 	.word	0x00000005
        /*0a9c*/ 	.word	0x00000008
        /*0aa0*/ 	.short	0x010a
        /*0aa2*/ 	.byte	0xff
	.zero		1


	//   ....[155]....
        /*0aa4*/ 	.word	0x00009920
        /*0aa8*/ 	.word	0x00000003
        /*0aac*/ 	.word	0x00000008
        /*0ab0*/ 	.short	0x010a
        /*0ab2*/ 	.byte	0xff
	.zero		1


	//   ....[156]....
        /*0ab4*/ 	.word	0x00009980
        /*0ab8*/ 	.word	0x00000004
        /*0abc*/ 	.word	0x00000180
        /*0ac0*/ 	.short	0x010a
        /*0ac2*/ 	.byte	0xff
	.zero		1


	//   ....[157]....
        /*0ac4*/ 	.word	0x000099e0
        /*0ac8*/ 	.word	0x00000004
        /*0acc*/ 	.word	0x000001a0
        /*0ad0*/ 	.short	0x010a
        /*0ad2*/ 	.byte	0xff
	.zero		1


	//   ....[158]....
        /*0ad4*/ 	.word	0x00009a40
        /*0ad8*/ 	.word	0x00000004
        /*0adc*/ 	.word	0x00000000
        /*0ae0*/ 	.short	0x010a
        /*0ae2*/ 	.byte	0xff
	.zero		1


	//   ....[159]....
        /*0ae4*/ 	.word	0x00009aa0
        /*0ae8*/ 	.word	0x00000000
        /*0aec*/ 	.word	0x00000000
        /*0af0*/ 	.short	0x010a
        /*0af2*/ 	.byte	0xff
	.zero		1


	//   ....[160]....
        /*0af4*/ 	.word	0x00009b00
        /*0af8*/ 	.word	0x00000000
        /*0afc*/ 	.word	0x000001b0
        /*0b00*/ 	.short	0x010a
        /*0b02*/ 	.byte	0xff
	.zero		1


	//   ....[161]....
        /*0b04*/ 	.word	0x00009b60
        /*0b08*/ 	.word	0x00000000
        /*0b0c*/ 	.word	0x00000180
        /*0b10*/ 	.short	0x010a
        /*0b12*/ 	.byte	0xff
	.zero		1


	//   ....[162]....
        /*0b14*/ 	.word	0x00009bc0
        /*0b18*/ 	.word	0x00000000
        /*0b1c*/ 	.word	0x00000178
        /*0b20*/ 	.short	0x010a
        /*0b22*/ 	.byte	0xff
	.zero		1


	//   ....[163]....
        /*0b24*/ 	.word	0x00009c20
        /*0b28*/ 	.word	0x00000000
        /*0b2c*/ 	.word	0x00000158
        /*0b30*/ 	.short	0x010a
        /*0b32*/ 	.byte	0xff
	.zero		1


	//   ....[164]....
        /*0b34*/ 	.word	0x00009c80
        /*0b38*/ 	.word	0x00000005
        /*0b3c*/ 	.word	0x00000158
        /*0b40*/ 	.short	0x010a
        /*0b42*/ 	.byte	0xff
	.zero		1


	//   ....[165]....
        /*0b44*/ 	.word	0x00009ce0
        /*0b48*/ 	.word	0x00000000
        /*0b4c*/ 	.word	0x00000000
        /*0b50*/ 	.short	0x010a
        /*0b52*/ 	.byte	0xff
	.zero		1


	//   ....[166]....
        /*0b54*/ 	.word	0x00009d40
        /*0b58*/ 	.word	0x00000000
        /*0b5c*/ 	.word	0x00000000
        /*0b60*/ 	.short	0x010a
        /*0b62*/ 	.byte	0xff
	.zero		1


	//   ....[167]....
        /*0b64*/ 	.word	0x00009da0
        /*0b68*/ 	.word	0x00000000
        /*0b6c*/ 	.word	0x00000180
        /*0b70*/ 	.short	0x010a
        /*0b72*/ 	.byte	0xff
	.zero		1


	//   ....[168]....
        /*0b74*/ 	.word	0x00009df0
        /*0b78*/ 	.word	0x00000000
        /*0b7c*/ 	.word	0x00000140
        /*0b80*/ 	.short	0x010a
        /*0b82*/ 	.byte	0xff
	.zero		1


	//   ....[169]....
        /*0b84*/ 	.word	0x00009e40
        /*0b88*/ 	.word	0x0000006c
        /*0b8c*/ 	.word	0x00000190
        /*0b90*/ 	.short	0x010a
        /*0b92*/ 	.byte	0xff
	.zero		1


	//   ....[170]....
        /*0b94*/ 	.word	0x00009e90
        /*0b98*/ 	.word	0x00000003
        /*0b9c*/ 	.word	0x00000140
        /*0ba0*/ 	.short	0x010a
        /*0ba2*/ 	.byte	0xff
	.zero		1


	//----- nvinfo : EIATTR_NUM_MBARRIERS
	.align		4
.L_47:
        /*0ba4*/ 	.byte	0x03, 0x38
        /*0ba6*/ 	.short	0x0037


	//----- nvinfo : EIATTR_EXIT_INSTR_OFFSETS
	.align		4
        /*0ba8*/ 	.byte	0x04, 0x1c
        /*0baa*/ 	.short	(.L_49 - .L_48)


	//   ....[0]....
.L_48:
        /*0bac*/ 	.word	0x00003930


	//   ....[1]....
        /*0bb0*/ 	.word	0x00003be0


	//   ....[2]....
        /*0bb4*/ 	.word	0x00003c40


	//   ....[3]....
        /*0bb8*/ 	.word	0x00004df0


	//   ....[4]....
        /*0bbc*/ 	.word	0x00005f10


	//   ....[5]....
        /*0bc0*/ 	.word	0x00005f50


	//   ....[6]....
        /*0bc4*/ 	.word	0x00008df0


	//   ....[7]....
        /*0bc8*/ 	.word	0x00008e70


	//   ....[8]....
        /*0bcc*/ 	.word	0x00008ea0


	//   ....[9]....
        /*0bd0*/ 	.word	0x00008f20


	//----- nvinfo : EIATTR_MAX_THREADS
	.align		4
.L_49:
        /*0bd4*/ 	.byte	0x04, 0x05
        /*0bd6*/ 	.short	(.L_51 - .L_50)
.L_50:
        /*0bd8*/ 	.word	0x00000100
        /*0bdc*/ 	.word	0x00000001
        /*0be0*/ 	.word	0x00000001


	//----- nvinfo : EIATTR_CRS_STACK_SIZE
	.align		4
.L_51:
        /*0be4*/ 	.byte	0x04, 0x1e
        /*0be6*/ 	.short	(.L_53 - .L_52)
.L_52:
        /*0be8*/ 	.word	0x00000000


	//----- nvinfo : EIATTR_CBANK_PARAM_SIZE
	.align		4
.L_53:
        /*0bec*/ 	.byte	0x03, 0x19
        /*0bee*/ 	.short	0x0800


	//----- nvinfo : EIATTR_PARAM_CBANK
	.align		4
        /*0bf0*/ 	.byte	0x04, 0x0a
        /*0bf2*/ 	.short	(.L_55 - .L_54)
	.align		4
.L_54:
        /*0bf4*/ 	.word	index@(.nv.constant0._ZN7cutlass13device_kernelINS_4conv6kernel13ConvUniversalINS1_16ConvProblemShapeILNS1_8OperatorE0ELi2EEENS1_10collective14CollectiveConvINS1_47MainloopSm100TmaUmmaWarpSpecializedImplicitGemmILS5_0ELi20ELi2ELi1ELi2EN4cute5tupleIJNSA_1CILi2EEENSC_ILi1EEESE_EEEEENSB_IJNSC_ILi256EEENSC_ILi64EEENSB_IJNSC_ILi32EEEEEEEEENS_6half_tESM_NSA_8TiledMMAINSA_8MMA_AtomIJNSA_26SM100_MMA_F16BF16_2x1SM_SSISM_SM_fLi256ELi64ELNSA_4UMMA5MajorE0ELSR_0ELNSQ_7ScaleInE0ELSS_0EEEEEENSA_6LayoutINSB_IJSE_SE_SE_EEENSB_IJNSC_ILi0EEESX_SX_EEEEENSB_IJNSA_10UnderscoreES10_S10_EEEEENS7_6detail27Sm100ImplicitGemmTileTraitsINSA_25SM100_TMA_2SM_LOAD_IM2COLENSA_14ComposedLayoutINSA_7SwizzleILi2ELi4ELi3EEENSA_18smem_ptr_flag_bitsILi16EEENSV_INSB_IJNSC_ILi8EEESJ_EEENSB_IJSJ_SE_EEEEEEEvEENS14_INSA_18SM100_TMA_2SM_LOADES1F_vEEEENS_8epilogue10collective18CollectiveEpilogueINS1K_23Sm100TmaWarpSpecializedILi3ELi2ELi32ELb1ELb0EEEJNSB_IJNSC_ILi128EEESI_SK_EEENSB_IJNSV_IS1P_SE_EENSV_ISJ_SE_EEEEESM_NSB_IJNSB_IJlllEEESE_SX_EEESM_S1V_NS1K_6fusion15FusionCallbacksIS1O_NS1W_17LinearCombinationISM_fSM_fLNS_15FloatRoundStyleE2EEES1Q_S1T_JEEENSA_5SM1004TMEM4LOAD26SM100_TMEM_LOAD_32dp32b32xENSA_20SM90_TMA_LOAD_IM2COLES1F_NSA_39AutoVectorizingCopyWithAssumedAlignmentILi128EEENSA_21SM90_TMA_STORE_IM2COLES1F_S28_S28_EEEvvEEEEvNT_6ParamsE)
        /*0bf8*/ 	.short	0x0380
        /*0bfa*/ 	.short	0x0800


	//----- nvinfo : EIATTR_SW_WAR
	.align		4
.L_55:
        /*0bfc*/ 	.byte	0x04, 0x36
        /*0bfe*/ 	.short	(.L_57 - .L_56)
.L_56:
        /*0c00*/ 	.word	0x00000008
.L_57:


//--------------------- .nv.callgraph             --------------------------
	.section	.nv.callgraph,"",@"SHT_CUDA_CALLGRAPH"
	.align	4
	.sectionentsize	8
	.align		4
        /*0000*/ 	.word	0x00000000
	.align		4
        /*0004*/ 	.word	0xffffffff
	.align		4
        /*0008*/ 	.word	index@(_ZN7cutlass13device_kernelINS_4conv6kernel13ConvUniversalINS1_16ConvProblemShapeILNS1_8OperatorE0ELi2EEENS1_10collective14CollectiveConvINS1_47MainloopSm100TmaUmmaWarpSpecializedImplicitGemmILS5_0ELi20ELi2ELi1ELi2EN4cute5tupleIJNSA_1CILi2EEENSC_ILi1EEESE_EEEEENSB_IJNSC_ILi256EEENSC_ILi64EEENSB_IJNSC_ILi32EEEEEEEEENS_6half_tESM_NSA_8TiledMMAINSA_8MMA_AtomIJNSA_26SM100_MMA_F16BF16_2x1SM_SSISM_SM_fLi256ELi64ELNSA_4UMMA5MajorE0ELSR_0ELNSQ_7ScaleInE0ELSS_0EEEEEENSA_6LayoutINSB_IJSE_SE_SE_EEENSB_IJNSC_ILi0EEESX_SX_EEEEENSB_IJNSA_10UnderscoreES10_S10_EEEEENS7_6detail27Sm100ImplicitGemmTileTraitsINSA_25SM100_TMA_2SM_LOAD_IM2COLENSA_14ComposedLayoutINSA_7SwizzleILi2ELi4ELi3EEENSA_18smem_ptr_flag_bitsILi16EEENSV_INSB_IJNSC_ILi8EEESJ_EEENSB_IJSJ_SE_EEEEEEEvEENS14_INSA_18SM100_TMA_2SM_LOADES1F_vEEEENS_8epilogue10collective18CollectiveEpilogueINS1K_23Sm100TmaWarpSpecializedILi3ELi2ELi32ELb1ELb0EEEJNSB_IJNSC_ILi128EEESI_SK_EEENSB_IJNSV_IS1P_SE_EENSV_ISJ_SE_EEEEESM_NSB_IJNSB_IJlllEEESE_SX_EEESM_S1V_NS1K_6fusion15FusionCallbacksIS1O_NS1W_17LinearCombinationISM_fSM_fLNS_15FloatRoundStyleE2EEES1Q_S1T_JEEENSA_5SM1004TMEM4LOAD26SM100_TMEM_LOAD_32dp32b32xENSA_20SM90_TMA_LOAD_IM2COLES1F_NSA_39AutoVectorizingCopyWithAssumedAlignmentILi128EEENSA_21SM90_TMA_STORE_IM2COLES1F_S28_S28_EEEvvEEEEvNT_6ParamsE)
	.align		4
        /*000c*/ 	.word	index@(__assertfail)
	.align		4
        /*0010*/ 	.word	0x00000000
	.align		4
        /*0014*/ 	.word	0xfffffffe
	.align		4
        /*0018*/ 	.word	0x00000000
	.align		4
        /*001c*/ 	.word	0xfffffffd
	.align		4
        /*0020*/ 	.word	0x00000000
	.align		4
        /*0024*/ 	.word	0xfffffffc


//--------------------- .nv.constant4             --------------------------
	.section	.nv.constant4,"a",@progbits
	.align	8
	.align		8
.nv.constant4:
        /*0000*/ 	.dword	__assertfail
	.align		8
        /*0008*/ 	.dword	__unnamed_1
	.align		8
        /*0010*/ 	.dword	__unnamed_2
	.align		8
        /*0018*/ 	.dword	_ZN39_INTERNAL_df730c79_4_k_cu_7724a0f5_32744cuda3std3__45__cpo5beginE
	.align		8
        /*0020*/ 	.dword	_ZN39_INTERNAL_df730c79_4_k_cu_7724a0f5_32744cuda3std3__45__cpo3endE
	.align		8
        /*0028*/ 	.dword	_ZN39_INTERNAL_df730c79_4_k_cu_7724a0f5_32744cuda3std3__45__cpo6cbeginE
	.align		8
        /*0030*/ 	.dword	_ZN39_INTERNAL_df730c79_4_k_cu_7724a0f5_32744cuda3std3__45__cpo4cendE
	.align		8
        /*0038*/ 	.dword	_ZN39_INTERNAL_df730c79_4_k_cu_7724a0f5_32744cuda3std3__441_GLOBAL__N__df730c79_4_k_cu_7724a0f5_32746ignoreE
	.align		8
        /*0040*/ 	.dword	_ZN39_INTERNAL_df730c79_4_k_cu_7724a0f5_32744cuda3std3__419piecewise_constructE
	.align		8
        /*0048*/ 	.dword	_ZN39_INTERNAL_df730c79_4_k_cu_7724a0f5_32744cuda3std3__48in_placeE
	.align		8
        /*0050*/ 	.dword	_ZN39_INTERNAL_df730c79_4_k_cu_7724a0f5_32744cuda3std6ranges3__45__cpo4swapE
	.align		8
        /*0058*/ 	.dword	_ZN39_INTERNAL_df730c79_4_k_cu_7724a0f5_32744cuda3std6ranges3__45__cpo9iter_moveE
	.align		8
        /*0060*/ 	.dword	_ZN39_INTERNAL_df730c79_4_k_cu_7724a0f5_32744cute7productE
	.align		8
        /*0068*/ 	.dword	_ZN39_INTERNAL_df730c79_4_k_cu_7724a0f5_32744cute1_E
	.align		8
        /*0070*/ 	.dword	$str$27
	.align		8
        /*0078*/ 	.dword	$str$28
	.align		8
        /*0080*/ 	.dword	$str$29
	.align		8
        /*0088*/ 	.dword	$str$30


//--------------------- .text._ZN7cutlass13device_kernelINS_4conv6kernel13ConvUniversalINS1_16ConvProblemShapeILNS1_8OperatorE0ELi2EEENS1_10collective14CollectiveConvINS1_47MainloopSm100TmaUmmaWarpSpecializedImplicitGemmILS5_0ELi20ELi2ELi1ELi2EN4cute5tupleIJNSA_1CILi2EEENSC_ILi1EEESE_EEEEENSB_IJNSC_ILi256EEENSC_ILi64EEENSB_IJNSC_ILi32EEEEEEEEENS_6half_tESM_NSA_8TiledMMAINSA_8MMA_AtomIJNSA_26SM100_MMA_F16BF16_2x1SM_SSISM_SM_fLi256ELi64ELNSA_4UMMA5MajorE0ELSR_0ELNSQ_7ScaleInE0ELSS_0EEEEEENSA_6LayoutINSB_IJSE_SE_SE_EEENSB_IJNSC_ILi0EEESX_SX_EEEEENSB_IJNSA_10UnderscoreES10_S10_EEEEENS7_6detail27Sm100ImplicitGemmTileTraitsINSA_25SM100_TMA_2SM_LOAD_IM2COLENSA_14ComposedLayoutINSA_7SwizzleILi2ELi4ELi3EEENSA_18smem_ptr_flag_bitsILi16EEENSV_INSB_IJNSC_ILi8EEESJ_EEENSB_IJSJ_SE_EEEEEEEvEENS14_INSA_18SM100_TMA_2SM_LOADES1F_vEEEENS_8epilogue10collective18CollectiveEpilogueINS1K_23Sm100TmaWarpSpecializedILi3ELi2ELi32ELb1ELb0EEEJNSB_IJNSC_ILi128EEESI_SK_EEENSB_IJNSV_IS1P_SE_EENSV_ISJ_SE_EEEEESM_NSB_IJNSB_IJlllEEESE_SX_EEESM_S1V_NS1K_6fusion15FusionCallbacksIS1O_NS1W_17LinearCombinationISM_fSM_fLNS_15FloatRoundStyleE2EEES1Q_S1T_JEEENSA_5SM1004TMEM4LOAD26SM100_TMEM_LOAD_32dp32b32xENSA_20SM90_TMA_LOAD_IM2COLES1F_NSA_39AutoVectorizingCopyWithAssumedAlignmentILi128EEENSA_21SM90_TMA_STORE_IM2COLES1F_S28_S28_EEEvvEEEEvNT_6ParamsE --------------------------
	.section	.text._ZN7cutlass13device_kernelINS_4conv6kernel13ConvUniversalINS1_16ConvProblemShapeILNS1_8OperatorE0ELi2EEENS1_10collective14CollectiveConvINS1_47MainloopSm100TmaUmmaWarpSpecializedImplicitGemmILS5_0ELi20ELi2ELi1ELi2EN4cute5tupleIJNSA_1CILi2EEENSC_ILi1EEESE_EEEEENSB_IJNSC_ILi256EEENSC_ILi64EEENSB_IJNSC_ILi32EEEEEEEEENS_6half_tESM_NSA_8TiledMMAINSA_8MMA_AtomIJNSA_26SM100_MMA_F16BF16_2x1SM_SSISM_SM_fLi256ELi64ELNSA_4UMMA5MajorE0ELSR_0ELNSQ_7ScaleInE0ELSS_0EEEEEENSA_6LayoutINSB_IJSE_SE_SE_EEENSB_IJNSC_ILi0EEESX_SX_EEEEENSB_IJNSA_10UnderscoreES10_S10_EEEEENS7_6detail27Sm100ImplicitGemmTileTraitsINSA_25SM100_TMA_2SM_LOAD_IM2COLENSA_14ComposedLayoutINSA_7SwizzleILi2ELi4ELi3EEENSA_18smem_ptr_flag_bitsILi16EEENSV_INSB_IJNSC_ILi8EEESJ_EEENSB_IJSJ_SE_EEEEEEEvEENS14_INSA_18SM100_TMA_2SM_LOADES1F_vEEEENS_8epilogue10collective18CollectiveEpilogueINS1K_23Sm100TmaWarpSpecializedILi3ELi2ELi32ELb1ELb0EEEJNSB_IJNSC_ILi128EEESI_SK_EEENSB_IJNSV_IS1P_SE_EENSV_ISJ_SE_EEEEESM_NSB_IJNSB_IJlllEEESE_SX_EEESM_S1V_NS1K_6fusion15FusionCallbacksIS1O_NS1W_17LinearCombinationISM_fSM_fLNS_15FloatRoundStyleE2EEES1Q_S1T_JEEENSA_5SM1004TMEM4LOAD26SM100_TMEM_LOAD_32dp32b32xENSA_20SM90_TMA_LOAD_IM2COLES1F_NSA_39AutoVectorizingCopyWithAssumedAlignmentILi128EEENSA_21SM90_TMA_STORE_IM2COLES1F_S28_S28_EEEvvEEEEvNT_6ParamsE,"ax",@progbits
	.align	128
.text._ZN7cutlass13device_kernelINS_4conv6kernel13ConvUniversalINS1_16ConvProblemShapeILNS1_8OperatorE0ELi2EEENS1_10collective14CollectiveConvINS1_47MainloopSm100TmaUmmaWarpSpecializedImplicitGemmILS5_0ELi20ELi2ELi1ELi2EN4cute5tupleIJNSA_1CILi2EEENSC_ILi1EEESE_EEEEENSB_IJNSC_ILi256EEENSC_ILi64EEENSB_IJNSC_ILi32EEEEEEEEENS_6half_tESM_NSA_8TiledMMAINSA_8MMA_AtomIJNSA_26SM100_MMA_F16BF16_2x1SM_SSISM_SM_fLi256ELi64ELNSA_4UMMA5MajorE0ELSR_0ELNSQ_7ScaleInE0ELSS_0EEEEEENSA_6LayoutINSB_IJSE_SE_SE_EEENSB_IJNSC_ILi0EEESX_SX_EEEEENSB_IJNSA_10UnderscoreES10_S10_EEEEENS7_6detail27Sm100ImplicitGemmTileTraitsINSA_25SM100_TMA_2SM_LOAD_IM2COLENSA_14ComposedLayoutINSA_7SwizzleILi2ELi4ELi3EEENSA_18smem_ptr_flag_bitsILi16EEENSV_INSB_IJNSC_ILi8EEESJ_EEENSB_IJSJ_SE_EEEEEEEvEENS14_INSA_18SM100_TMA_2SM_LOADES1F_vEEEENS_8epilogue10collective18CollectiveEpilogueINS1K_23Sm100TmaWarpSpecializedILi3ELi2ELi32ELb1ELb0EEEJNSB_IJNSC_ILi128EEESI_SK_EEENSB_IJNSV_IS1P_SE_EENSV_ISJ_SE_EEEEESM_NSB_IJNSB_IJlllEEESE_SX_EEESM_S1V_NS1K_6fusion15FusionCallbacksIS1O_NS1W_17LinearCombinationISM_fSM_fLNS_15FloatRoundStyleE2EEES1Q_S1T_JEEENSA_5SM1004TMEM4LOAD26SM100_TMEM_LOAD_32dp32b32xENSA_20SM90_TMA_LOAD_IM2COLES1F_NSA_39AutoVectorizingCopyWithAssumedAlignmentILi128EEENSA_21SM90_TMA_STORE_IM2COLES1F_S28_S28_EEEvvEEEEvNT_6ParamsE:
        .type           _ZN7cutlass13device_kernelINS_4conv6kernel13ConvUniversalINS1_16ConvProblemShapeILNS1_8OperatorE0ELi2EEENS1_10collective14CollectiveConvINS1_47MainloopSm100TmaUmmaWarpSpecializedImplicitGemmILS5_0ELi20ELi2ELi1ELi2EN4cute5tupleIJNSA_1CILi2EEENSC_ILi1EEESE_EEEEENSB_IJNSC_ILi256EEENSC_ILi64EEENSB_IJNSC_ILi32EEEEEEEEENS_6half_tESM_NSA_8TiledMMAINSA_8MMA_AtomIJNSA_26SM100_MMA_F16BF16_2x1SM_SSISM_SM_fLi256ELi64ELNSA_4UMMA5MajorE0ELSR_0ELNSQ_7ScaleInE0ELSS_0EEEEEENSA_6LayoutINSB_IJSE_SE_SE_EEENSB_IJNSC_ILi0EEESX_SX_EEEEENSB_IJNSA_10UnderscoreES10_S10_EEEEENS7_6detail27Sm100ImplicitGemmTileTraitsINSA_25SM100_TMA_2SM_LOAD_IM2COLENSA_14ComposedLayoutINSA_7SwizzleILi2ELi4ELi3EEENSA_18smem_ptr_flag_bitsILi16EEENSV_INSB_IJNSC_ILi8EEESJ_EEENSB_IJSJ_SE_EEEEEEEvEENS14_INSA_18SM100_TMA_2SM_LOADES1F_vEEEENS_8epilogue10collective18CollectiveEpilogueINS1K_23Sm100TmaWarpSpecializedILi3ELi2ELi32ELb1ELb0EEEJNSB_IJNSC_ILi128EEESI_SK_EEENSB_IJNSV_IS1P_SE_EENSV_ISJ_SE_EEEEESM_NSB_IJNSB_IJlllEEESE_SX_EEESM_S1V_NS1K_6fusion15FusionCallbacksIS1O_NS1W_17LinearCombinationISM_fSM_fLNS_15FloatRoundStyleE2EEES1Q_S1T_JEEENSA_5SM1004TMEM4LOAD26SM100_TMEM_LOAD_32dp32b32xENSA_20SM90_TMA_LOAD_IM2COLES1F_NSA_39AutoVectorizingCopyWithAssumedAlignmentILi128EEENSA_21SM90_TMA_STORE_IM2COLES1F_S28_S28_EEEvvEEEEvNT_6ParamsE,@function
        .size           _ZN7cutlass13device_kernelINS_4conv6kernel13ConvUniversalINS1_16ConvProblemShapeILNS1_8OperatorE0ELi2EEENS1_10collective14CollectiveConvINS1_47MainloopSm100TmaUmmaWarpSpecializedImplicitGemmILS5_0ELi20ELi2ELi1ELi2EN4cute5tupleIJNSA_1CILi2EEENSC_ILi1EEESE_EEEEENSB_IJNSC_ILi256EEENSC_ILi64EEENSB_IJNSC_ILi32EEEEEEEEENS_6half_tESM_NSA_8TiledMMAINSA_8MMA_AtomIJNSA_26SM100_MMA_F16BF16_2x1SM_SSISM_SM_fLi256ELi64ELNSA_4UMMA5MajorE0ELSR_0ELNSQ_7ScaleInE0ELSS_0EEEEEENSA_6LayoutINSB_IJSE_SE_SE_EEENSB_IJNSC_ILi0EEESX_SX_EEEEENSB_IJNSA_10UnderscoreES10_S10_EEEEENS7_6detail27Sm100ImplicitGemmTileTraitsINSA_25SM100_TMA_2SM_LOAD_IM2COLENSA_14ComposedLayoutINSA_7SwizzleILi2ELi4ELi3EEENSA_18smem_ptr_flag_bitsILi16EEENSV_INSB_IJNSC_ILi8EEESJ_EEENSB_IJSJ_SE_EEEEEEEvEENS14_INSA_18SM100_TMA_2SM_LOADES1F_vEEEENS_8epilogue10collective18CollectiveEpilogueINS1K_23Sm100TmaWarpSpecializedILi3ELi2ELi32ELb1ELb0EEEJNSB_IJNSC_ILi128EEESI_SK_EEENSB_IJNSV_IS1P_SE_EENSV_ISJ_SE_EEEEESM_NSB_IJNSB_IJlllEEESE_SX_EEESM_S1V_NS1K_6fusion15FusionCallbacksIS1O_NS1W_17LinearCombinationISM_fSM_fLNS_15FloatRoundStyleE2EEES1Q_S1T_JEEENSA_5SM1004TMEM4LOAD26SM100_TMEM_LOAD_32dp32b32xENSA_20SM90_TMA_LOAD_IM2COLES1F_NSA_39AutoVectorizingCopyWithAssumedAlignmentILi128EEENSA_21SM90_TMA_STORE_IM2COLES1F_S28_S28_EEEvvEEEEvNT_6ParamsE,(.L_x_214 - _ZN7cutlass13device_kernelINS_4conv6kernel13ConvUniversalINS1_16ConvProblemShapeILNS1_8OperatorE0ELi2EEENS1_10collective14CollectiveConvINS1_47MainloopSm100TmaUmmaWarpSpecializedImplicitGemmILS5_0ELi20ELi2ELi1ELi2EN4cute5tupleIJNSA_1CILi2EEENSC_ILi1EEESE_EEEEENSB_IJNSC_ILi256EEENSC_ILi64EEENSB_IJNSC_ILi32EEEEEEEEENS_6half_tESM_NSA_8TiledMMAINSA_8MMA_AtomIJNSA_26SM100_MMA_F16BF16_2x1SM_SSISM_SM_fLi256ELi64ELNSA_4UMMA5MajorE0ELSR_0ELNSQ_7ScaleInE0ELSS_0EEEEEENSA_6LayoutINSB_IJSE_SE_SE_EEENSB_IJNSC_ILi0EEESX_SX_EEEEENSB_IJNSA_10UnderscoreES10_S10_EEEEENS7_6detail27Sm100ImplicitGemmTileTraitsINSA_25SM100_TMA_2SM_LOAD_IM2COLENSA_14ComposedLayoutINSA_7SwizzleILi2ELi4ELi3EEENSA_18smem_ptr_flag_bitsILi16EEENSV_INSB_IJNSC_ILi8EEESJ_EEENSB_IJSJ_SE_EEEEEEEvEENS14_INSA_18SM100_TMA_2SM_LOADES1F_vEEEENS_8epilogue10collective18CollectiveEpilogueINS1K_23Sm100TmaWarpSpecializedILi3ELi2ELi32ELb1ELb0EEEJNSB_IJNSC_ILi128EEESI_SK_EEENSB_IJNSV_IS1P_SE_EENSV_ISJ_SE_EEEEESM_NSB_IJNSB_IJlllEEESE_SX_EEESM_S1V_NS1K_6fusion15FusionCallbacksIS1O_NS1W_17LinearCombinationISM_fSM_fLNS_15FloatRoundStyleE2EEES1Q_S1T_JEEENSA_5SM1004TMEM4LOAD26SM100_TMEM_LOAD_32dp32b32xENSA_20SM90_TMA_LOAD_IM2COLES1F_NSA_39AutoVectorizingCopyWithAssumedAlignmentILi128EEENSA_21SM90_TMA_STORE_IM2COLES1F_S28_S28_EEEvvEEEEvNT_6ParamsE)
        .other          _ZN7cutlass13device_kernelINS_4conv6kernel13ConvUniversalINS1_16ConvProblemShapeILNS1_8OperatorE0ELi2EEENS1_10collective14CollectiveConvINS1_47MainloopSm100TmaUmmaWarpSpecializedImplicitGemmILS5_0ELi20ELi2ELi1ELi2EN4cute5tupleIJNSA_1CILi2EEENSC_ILi1EEESE_EEEEENSB_IJNSC_ILi256EEENSC_ILi64EEENSB_IJNSC_ILi32EEEEEEEEENS_6half_tESM_NSA_8TiledMMAINSA_8MMA_AtomIJNSA_26SM100_MMA_F16BF16_2x1SM_SSISM_SM_fLi256ELi64ELNSA_4UMMA5MajorE0ELSR_0ELNSQ_7ScaleInE0ELSS_0EEEEEENSA_6LayoutINSB_IJSE_SE_SE_EEENSB_IJNSC_ILi0EEESX_SX_EEEEENSB_IJNSA_10UnderscoreES10_S10_EEEEENS7_6detail27Sm100ImplicitGemmTileTraitsINSA_25SM100_TMA_2SM_LOAD_IM2COLENSA_14ComposedLayoutINSA_7SwizzleILi2ELi4ELi3EEENSA_18smem_ptr_flag_bitsILi16EEENSV_INSB_IJNSC_ILi8EEESJ_EEENSB_IJSJ_SE_EEEEEEEvEENS14_INSA_18SM100_TMA_2SM_LOADES1F_vEEEENS_8epilogue10collective18CollectiveEpilogueINS1K_23Sm100TmaWarpSpecializedILi3ELi2ELi32ELb1ELb0EEEJNSB_IJNSC_ILi128EEESI_SK_EEENSB_IJNSV_IS1P_SE_EENSV_ISJ_SE_EEEEESM_NSB_IJNSB_IJlllEEESE_SX_EEESM_S1V_NS1K_6fusion15FusionCallbacksIS1O_NS1W_17LinearCombinationISM_fSM_fLNS_15FloatRoundStyleE2EEES1Q_S1T_JEEENSA_5SM1004TMEM4LOAD26SM100_TMEM_LOAD_32dp32b32xENSA_20SM90_TMA_LOAD_IM2COLES1F_NSA_39AutoVectorizingCopyWithAssumedAlignmentILi128EEENSA_21SM90_TMA_STORE_IM2COLES1F_S28_S28_EEEvvEEEEvNT_6ParamsE,@"STO_CUDA_ENTRY STV_DEFAULT"
_ZN7cutlass13device_kernelINS_4conv6kernel13ConvUniversalINS1_16ConvProblemShapeILNS1_8OperatorE0ELi2EEENS1_10collective14CollectiveConvINS1_47MainloopSm100TmaUmmaWarpSpecializedImplicitGemmILS5_0ELi20ELi2ELi1ELi2EN4cute5tupleIJNSA_1CILi2EEENSC_ILi1EEESE_EEEEENSB_IJNSC_ILi256EEENSC_ILi64EEENSB_IJNSC_ILi32EEEEEEEEENS_6half_tESM_NSA_8TiledMMAINSA_8MMA_AtomIJNSA_26SM100_MMA_F16BF16_2x1SM_SSISM_SM_fLi256ELi64ELNSA_4UMMA5MajorE0ELSR_0ELNSQ_7ScaleInE0ELSS_0EEEEEENSA_6LayoutINSB_IJSE_SE_SE_EEENSB_IJNSC_ILi0EEESX_SX_EEEEENSB_IJNSA_10UnderscoreES10_S10_EEEEENS7_6detail27Sm100ImplicitGemmTileTraitsINSA_25SM100_TMA_2SM_LOAD_IM2COLENSA_14ComposedLayoutINSA_7SwizzleILi2ELi4ELi3EEENSA_18smem_ptr_flag_bitsILi16EEENSV_INSB_IJNSC_ILi8EEESJ_EEENSB_IJSJ_SE_EEEEEEEvEENS14_INSA_18SM100_TMA_2SM_LOADES1F_vEEEENS_8epilogue10collective18CollectiveEpilogueINS1K_23Sm100TmaWarpSpecializedILi3ELi2ELi32ELb1ELb0EEEJNSB_IJNSC_ILi128EEESI_SK_EEENSB_IJNSV_IS1P_SE_EENSV_ISJ_SE_EEEEESM_NSB_IJNSB_IJlllEEESE_SX_EEESM_S1V_NS1K_6fusion15FusionCallbacksIS1O_NS1W_17LinearCombinationISM_fSM_fLNS_15FloatRoundStyleE2EEES1Q_S1T_JEEENSA_5SM1004TMEM4LOAD26SM100_TMEM_LOAD_32dp32b32xENSA_20SM90_TMA_LOAD_IM2COLES1F_NSA_39AutoVectorizingCopyWithAssumedAlignmentILi128EEENSA_21SM90_TMA_STORE_IM2COLES1F_S28_S28_EEEvvEEEEvNT_6ParamsE:
[----:B------:R-:W1:Y:S01]  /*0000*/  LDC R1, c[0x0][0x37c] ;  /* 0x0000df00ff017b82 */ /* 0x000e620000000800 */
[----:B------:R-:W2:Y:S01]  /*0010*/  S2R R96, SR_TID.X ;  /* 0x0000000000607919 */ /* 0x000ea20000002100 */
[----:B------:R-:W3:Y:S06]  /*0020*/  LDCU.64 UR8, c[0x0][0x890] ;  /* 0x00011200ff0877ac */ /* 0x000eec0008000a00 */
[----:B------:R-:W4:Y:S01]  /*0030*/  S2UR UR4, SR_CgaCtaId ;  /* 0x00000000000479c3 */ /* 0x000f220000008800 */
[----:B-1----:R-:W-:Y:S01]  /*0040*/  VIADD R1, R1, 0xfffffff8 ;  /* 0xfffffff801017836 */ /* 0x002fe20000000000 */
[----:B------:R-:W-:-:S02]  /*0050*/  PRMT R87, RZ, 0x7610, R87 ;  /* 0x00007610ff577816 */ /* 0x000fc40000000057 */
[----:B------:R-:W-:Y:S02]  /*0060*/  ELECT P1, URZ, PT ;  /* 0x0000000000ff782f */ /* 0x000fe40003820000 */
[----:B------:R-:W-:Y:S01]  /*0070*/  R2UR UR48, R1 ;  /* 0x00000000013072ca */ /* 0x000fe200000e0000 */
[----:B---3--:R-:W-:-:S04]  /*0080*/  UISETP.NE.U32.AND UP0, UPT, UR8, URZ, UPT ;  /* 0x000000ff0800728c */ /* 0x008fc8000bf05070 */
[----:B------:R-:W-:Y:S02]  /*0090*/  UISETP.NE.AND.EX UP0, UPT, UR9, URZ, UPT, UP0 ;  /* 0x000000ff0900728c */ /* 0x000fe4000bf05300 */
[----:B----4-:R-:W-:Y:S02]  /*00a0*/  ULOP3.LUT UR31, UR4, 0x1, URZ, 0xc0, !UPT ;  /* 0x00000001041f7892 */ /* 0x010fe4000f8ec0ff */
[----:B------:R-:W-:Y:S01]  /*00b0*/  ULOP3.LUT UR30, UR4, 0x1, URZ, 0x3c, !UPT ;  /* 0x00000001041e7892 */ /* 0x000fe2000f8e3cff */
[----:B--2---:R-:W-:-:S05]  /*00c0*/  SHF.R.U32.HI R88, RZ, 0x5, R96 ;  /* 0x00000005ff587819 */ /* 0x004fca0000011660 */
[----:B------:R-:W1:Y:S02]  /*00d0*/  SHFL.IDX PT, R0, R88, RZ, 0x1f ;  /* 0x00001fff58007589 */ /* 0x000e6400000e0000 */
[----:B-1----:R-:W-:Y:S01]  /*00e0*/  R2UR UR18, R0 ;  /* 0x00000000001272ca */ /* 0x002fe200000e0000 */
[----:B------:R-:W-:-:S14]  /*00f0*/  BRA.U UP0, `(.L_x_0) ;  /* 0x0000000100307547 */ /* 0x000fdc000b800000 */
[----:B------:R-:W1:Y:S02]  /*0100*/  LDCU.64 UR4, c[0x0][0x888] ;  /* 0x00011100ff0477ac */ /* 0x000e640008000a00 */
[----:B-1----:R-:W-:-:S04]  /*0110*/  UISETP.NE.U32.AND UP0, UPT, UR4, URZ, UPT ;  /* 0x000000ff0400728c */ /* 0x002fc8000bf05070 */
[----:B------:R-:W-:-:S09]  /*0120*/  UISETP.NE.AND.EX UP0, UPT, UR5, URZ, UPT, UP0 ;  /* 0x000000ff0500728c */ /* 0x000fd2000bf05300 */
[----:B------:R-:W-:Y:S05]  /*0130*/  BRA.U !UP0, `(.L_x_1) ;  /* 0x0000000108147547 */ /* 0x000fea000b800000 */
[----:B------:R-:W1:Y:S01]  /*0140*/  LDC.64 R2, c[0x0][0x888] ;  /* 0x00022200ff027b82 */ /* 0x000e620000000a00 */
[----:B------:R-:W1:Y:S02]  /*0150*/  LDCU.64 UR4, c[0x0][0x358] ;  /* 0x00006b00ff0477ac */ /* 0x000e640008000a00 */
[----:B-1----:R1:W5:Y:S01]  /*0160*/  LDG.E R41, desc[UR4][R2.64] ;  /* 0x0000000402297981 */ /* 0x002362000c1e1900 */
[----:B------:R-:W-:Y:S01]  /*0170*/  HFMA2 R87, -RZ, RZ, 0, 5.9604644775390625e-08 ;  /* 0x00000001ff577431 */ /* 0x000fe200000001ff */
[----:B------:R-:W-:Y:S05]  /*0180*/  BRA `(.L_x_0) ;  /* 0x00000000000c7947 */ /* 0x000fea0003800000 */
.L_x_1:
[----:B------:R-:W1:Y:S01]  /*0190*/  LDCU UR4, c[0x0][0x880] ;  /* 0x00011000ff0477ac */ /* 0x000e620008000800 */
[----:B------:R-:W-:Y:S01]  /*01a0*/  HFMA2 R87, -RZ, RZ, 0, 5.9604644775390625e-08 ;  /* 0x00000001ff577431 */ /* 0x000fe200000001ff */
[----:B-1----:R-:W-:-:S07]  /*01b0*/  MOV R41, UR4 ;  /* 0x0000000400297c02 */ /* 0x002fce0008000f00 */
.L_x_0:
[----:B------:R-:W2:Y:S02]  /*01c0*/  LDCU.64 UR4, c[0x0][0x8b0] ;  /* 0x00011600ff0477ac */ /* 0x000ea40008000a00 */
[----:B--2---:R-:W-:-:S04]  /*01d0*/  UISETP.NE.U32.AND UP0, UPT, UR4, URZ, UPT ;  /* 0x000000ff0400728c */ /* 0x004fc8000bf05070 */
[----:B------:R-:W-:-:S09]  /*01e0*/  UISETP.NE.AND.EX UP0, UPT, UR5, URZ, UPT, UP0 ;  /* 0x000000ff0500728c */ /* 0x000fd2000bf05300 */
[----:B------:R-:W-:Y:S05]  /*01f0*/  BRA.U UP0, `(.L_x_2) ;  /* 0x0000000100287547 */ /* 0x000fea000b800000 */
[----:B------:R-:W2:Y:S02]  /*0200*/  LDCU.64 UR4, c[0x0][0x8a8] ;  /* 0x00011500ff0477ac */ /* 0x000ea40008000a00 */
[----:B--2---:R-:W-:-:S04]  /*0210*/  UISETP.NE.U32.AND UP0, UPT, UR4, URZ, UPT ;  /* 0x000000ff0400728c */ /* 0x004fc8000bf05070 */
[----:B------:R-:W-:-:S09]  /*0220*/  UISETP.NE.AND.EX UP0, UPT, UR5, URZ, UPT, UP0 ;  /* 0x000000ff0500728c */ /* 0x000fd2000bf05300 */
[----:B------:R-:W-:Y:S05]  /*0230*/  BRA.U !UP0, `(.L_x_3) ;  /* 0x0000000108107547 */ /* 0x000fea000b800000 */
[----:B------:R-:W2:Y:S01]  /*0240*/  LDC.64 R38, c[0x0][0x8a8] ;  /* 0x00022a00ff267b82 */ /* 0x000ea20000000a00 */
[----:B------:R-:W2:Y:S02]  /*0250*/  LDCU.64 UR4, c[0x0][0x358] ;  /* 0x00006b00ff0477ac */ /* 0x000ea40008000a00 */
[----:B--2---:R2:W5:Y:S01]  /*0260*/  LDG.E R38, desc[UR4][R38.64] ;  /* 0x0000000426267981 */ /* 0x004562000c1e1900 */
[----:B------:R-:W-:Y:S05]  /*0270*/  BRA `(.L_x_2) ;  /* 0x0000000000087947 */ /* 0x000fea0003800000 */
.L_x_3:
[----:B------:R-:W2:Y:S02]  /*0280*/  LDCU UR4, c[0x0][0x8a0] ;  /* 0x00011400ff0477ac */ /* 0x000ea40008000800 */
[----:B--2---:R-:W-:Y:S02]  /*0290*/  MOV R38, UR4 ;  /* 0x0000000400267c02 */ /* 0x004fe40008000f00 */
.L_x_2:
[----:B------:R-:W-:Y:S01]  /*02a0*/  IMAD.U32 R0, RZ, RZ, UR18 ;  /* 0x00000012ff007e24 */ /* 0x000fe2000f8e00ff */
[----:B------:R-:W-:Y:S04]  /*02b0*/  BSSY.RECONVERGENT B0, `(.L_x_4) ;  /* 0x000000c000007945 */ /* 0x000fe80003800200 */
[C---:B------:R-:W-:Y:S02]  /*02c0*/  ISETP.NE.OR P2, PT, R0.reuse, 0x1, !P1 ;  /* 0x000000010000780c */ /* 0x040fe40004f45670 */
[----:B------:R-:W-:-:S11]  /*02d0*/  ISETP.NE.OR P0, PT, R0, 0x3, !P1 ;  /* 0x000000030000780c */ /* 0x000fd60004f05670 */
[----:B------:R-:W-:Y:S05]  /*02e0*/  @P2 BRA `(.L_x_5) ;  /* 0x0000000000202947 */ /* 0x000fea0003800000 */
[----:B------:R-:W3:Y:S02]  /*02f0*/  LDCU.64 UR4, c[0x0][0x348] ;  /* 0x00006900ff0477ac */ /* 0x000ee40008000a00 */
[----:B---3--:R-:W-:Y:S02]  /*0300*/  UIADD3 UR6, UP1, UPT, UR4, 0x80, URZ ;  /* 0x0000008004067890 */ /* 0x008fe4000ff3e0ff */
[----:B------:R-:W-:Y:S02]  /*0310*/  UIADD3 UR4, UP0, UPT, UR4, 0x180, URZ ;  /* 0x0000018004047890 */ /* 0x000fe4000ff1e0ff */
[----:B------:R-:W-:Y:S02]  /*0320*/  UIADD3.X UR7, UPT, UPT, URZ, UR5, URZ, UP1, !UPT ;  /* 0x00000005ff077290 */ /* 0x000fe40008ffe4ff */
[----:B------:R-:W-:-:S07]  /*0330*/  UIADD3.X UR5, UPT, UPT, URZ, UR5, URZ, UP0, !UPT ;  /* 0x00000005ff057290 */ /* 0x000fce00087fe4ff */
[----:B------:R3:W-:Y:S02]  /*0340*/  UTMACCTL.PF [UR6] ;  /* 0x00000000060079b9 */ /* 0x0007e40008040000 */
[----:B------:R3:W-:Y:S02]  /*0350*/  UTMACCTL.PF [UR4] ;  /* 0x00000000040079b9 */ /* 0x0007e40008040000 */
[----:B---3--:R-:W-:Y:S01]  /*0360*/  NOP ;  /* 0x0000000000007918 */ /* 0x008fe20000000000 */
.L_x_5:
[----:B------:R-:W-:Y:S05]  /*0370*/  BSYNC.RECONVERGENT B0 ;  /* 0x0000000000007941 */ /* 0x000fea0003800200 */
.L_x_4:
[----:B------:R-:W-:Y:S04]  /*0380*/  BSSY.RECONVERGENT B0, `(.L_x_6) ;  /* 0x000000a000007945 */ /* 0x000fe80003800200 */
        /* <DEDUP_REMOVED lines=9> */
.L_x_7:
[----:B------:R-:W-:Y:S05]  /*0420*/  BSYNC.RECONVERGENT B0 ;  /* 0x0000000000007941 */ /* 0x000fea0003800200 */
.L_x_6:
[----:B------:R-:W3:Y:S01]  /*0430*/  LDCU.64 UR4, c[0x0][0x888] ;  /* 0x00011100ff0477ac */ /* 0x000ee20008000a00 */
[----:B------:R-:W-:Y:S02]  /*0440*/  UISETP.EQ.U32.AND UP2, UPT, UR8, URZ, UPT ;  /* 0x000000ff0800728c */ /* 0x000fe4000bf42070 */
[----:B------:R-:W-:Y:S02]  /*0450*/  UPLOP3.LUT UP3, UPT, UPT, UPT, UPT, 0x80, 0x8 ;  /* 0x000000000008789c */ /* 0x000fe40003f6f070 */
[----:B---3--:R-:W-:-:S04]  /*0460*/  UISETP.NE.U32.AND UP0, UPT, UR4, URZ, UPT ;  /* 0x000000ff0400728c */ /* 0x008fc8000bf05070 */
[----:B------:R-:W-:-:S04]  /*0470*/  UISETP.NE.AND.EX UP1, UPT, UR5, URZ, UPT, UP0 ;  /* 0x000000ff0500728c */ /* 0x000fc8000bf25300 */
[----:B------:R-:W-:-:S04]  /*0480*/  UISETP.EQ.OR.EX UP4, UPT, UR9, URZ, !UP1, UP2 ;  /* 0x000000ff0900728c */ /* 0x000fc8000cf82720 */
[----:B------:R-:W-:-:S06]  /*0490*/  UP2UR UR4, UPR, URZ, 0x10 ;  /* 0x00000010ff047883 */ /* 0x000fcc0008000000 */
[----:B------:R-:W-:Y:S01]  /*04a0*/  MOV R95, UR4 ;  /* 0x00000004005f7c02 */ /* 0x000fe20008000f00 */
[----:B------:R-:W-:Y:S06]  /*04b0*/  BRA.U !UP4, `(.L_x_8) ;  /* 0x000000010c207547 */ /* 0x000fec000b800000 */
[----:B------:R-:W-:Y:S01]  /*04c0*/  UISETP.NE.U32.AND UP2, UPT, UR8, URZ, UPT ;  /* 0x000000ff0800728c */ /* 0x000fe2000bf45070 */
[----:B-----5:R-:W-:Y:S01]  /*04d0*/  FSETP.NEU.AND P0, PT, R41, RZ, PT ;  /* 0x000000ff2900720b */ /* 0x020fe20003f0d000 */
[----:B------:R-:W-:Y:S02]  /*04e0*/  USEL UR4, URZ, 0xffffffff, UP1 ;  /* 0xffffffffff047887 */ /* 0x000fe40008800000 */
[----:B------:R-:W-:-:S10]  /*04f0*/  UISETP.NE.AND.EX UP2, UPT, UR9, URZ, UPT, UP2 ;  /* 0x000000ff0900728c */ /* 0x000fd4000bf45320 */
[----:B------:R-:W-:Y:S01]  /*0500*/  VOTEU.ANY UP0, P0 ;  /* 0x0000000000ff7886 */ /* 0x000fe20000000100 */
[----:B------:R-:W-:-:S04]  /*0510*/  @!UP2 USEL UR4, URZ, 0xffffffff, UP0 ;  /* 0xffffffffff04a887 */ /* 0x000fc80008000000 */
[----:B------:R-:W-:-:S04]  /*0520*/  ULOP3.LUT UR4, UR4, 0x1, URZ, 0xc0, !UPT ;  /* 0x0000000104047892 */ /* 0x000fc8000f8ec0ff */
[----:B------:R-:W-:-:S11]  /*0530*/  UISETP.NE.U32.AND UP3, UPT, UR4, 0x1, UPT ;  /* 0x000000010400788c */ /* 0x000fd6000bf65070 */
.L_x_8:
[----:B------:R-:W3:Y:S01]  /*0540*/  SHFL.IDX PT, R0, R88, RZ, 0x1f ;  /* 0x00001fff58007589 */ /* 0x000ee200000e0000 */
[----:B------:R-:W-:Y:S02]  /*0550*/  UISETP.NE.AND UP5, UPT, UR18, 0x2, UPT ;  /* 0x000000021200788c */ /* 0x000fe4000bfa5270 */
[----:B------:R-:W-:Y:S02]  /*0560*/  UISETP.NE.AND UP0, UPT, UR18, 0x2, UPT ;  /* 0x000000021200788c */ /* 0x000fe4000bf05270 */
[----:B------:R-:W-:Y:S02]  /*0570*/  UISETP.NE.OR UP2, UPT, UR31, URZ, UP5 ;  /* 0x000000ff1f00728c */ /* 0x000fe4000af45670 */
[----:B------:R-:W-:-:S04]  /*0580*/  USEL UR45, URZ, 0x1, UP0 ;  /* 0x00000001ff2d7887 */ /* 0x000fc80008000000 */
[----:B------:R-:W-:Y:S02]  /*0590*/  PLOP3.LUT P3, PT, P1, PT, UP2, 0xae, 0xea ;  /* 0x0000000000ea781c */ /* 0x000fe40000f6f52e */
[----:B---3--:R-:W-:-:S13]  /*05a0*/  ISETP.NE.AND P0, PT, R0, RZ, PT ;  /* 0x000000ff0000720c */ /* 0x008fda0003f05270 */
[----:B------:R-:W-:Y:S05]  /*05b0*/  @P0 BRA `(.L_x_9) ;  /* 0x0000000000d40947 */ /* 0x000fea0003800000 */
[----:B------:R-:W-:Y:S01]  /*05c0*/  ELECT P0, URZ, PT ;  /* 0x0000000000ff782f */ /* 0x000fe20003800000 */
[----:B------:R-:W-:-:S12]  /*05d0*/  BSSY.RECONVERGENT B0, `(.L_x_9) ;  /* 0x0000033000007945 */ /* 0x000fd80003800200 */
[----:B------:R-:W-:Y:S05]  /*05e0*/  @!P0 BRA `(.L_x_10) ;  /* 0x0000000000c48947 */ /* 0x000fea0003800000 */
[----:B------:R-:W3:Y:S01]  /*05f0*/  S2UR UR5, SR_CgaCtaId ;  /* 0x00000000000579c3 */ /* 0x000ee20000008800 */
[----:B------:R-:W-:Y:S01]  /*0600*/  UMOV UR4, 0x400 ;  /* 0x0000040000047882 */ /* 0x000fe20000000000 */
[----:B------:R-:W-:Y:S02]  /*0610*/  UMOV UR6, 0x1 ;  /* 0x0000000100067882 */ /* 0x000fe40000000000 */
[----:B------:R-:W-:-:S04]  /*0620*/  UIADD3 UR6, UPT, UPT, -UR6, 0x100000, URZ ;  /* 0x0010000006067890 */ /* 0x000fc8000fffe1ff */
[----:B------:R-:W-:Y:S02]  /*0630*/  USHF.L.U32 UR7, UR6, 0xb, URZ ;  /* 0x0000000b06077899 */ /* 0x000fe400080006ff */
[----:B------:R-:W-:Y:S02]  /*0640*/  USHF.L.U32 UR6, UR6, 0x1, URZ ;  /* 0x0000000106067899 */ /* 0x000fe400080006ff */
[----:B---3--:R-:W-:Y:S01]  /*0650*/  ULEA UR4, UR5, UR4, 0x18 ;  /* 0x0000000405047291 */ /* 0x008fe2000f8ec0ff */
[----:B------:R-:W3:Y:S11]  /*0660*/  FENCE.VIEW.ASYNC.S ;  /* 0x00000000000073c6 */ /* 0x000ef60000000000 */
[----:B---3--:R3:W4:Y:S01]  /*0670*/  SYNCS.EXCH.64 URZ, [UR4], UR6 ;  /* 0x0000000604ff75b2 */ /* 0x0087220008000100 */
[----:B------:R3:W1:Y:S01]  /*0680*/  SYNCS.EXCH.64 URZ, [UR4+0xa0], UR6 ;  /* 0x0000a00604ff75b2 */ /* 0x0006620008000100 */
        /* <DEDUP_REMOVED lines=37> */
[----:B------:R3:W1:Y:S02]  /*08e0*/  SYNCS.EXCH.64 URZ, [UR4+0x138], UR6 ;  /* 0x0001380604ff75b2 */ /* 0x0006640008000100 */
[----:B---34-:R-:W-:Y:S01]  /*08f0*/  NOP ;  /* 0x0000000000007918 */ /* 0x018fe20000000000 */
.L_x_10:
[----:B------:R-:W-:Y:S05]  /*0900*/  BSYNC.RECONVERGENT B0 ;  /* 0x0000000000007941 */ /* 0x000fea0003800200 */
.L_x_9:
[----:B------:R-:W3:Y:S01]  /*0910*/  SHFL.IDX PT, R0, R88, RZ, 0x1f ;  /* 0x00001fff58007589 */ /* 0x000ee200000e0000 */
[----:B------:R-:W-:Y:S01]  /*0920*/  NOP ;  /* 0x0000000000007918 */ /* 0x000fe20000000000 */
[----:B---3--:R-:W-:-:S13]  /*0930*/  ISETP.NE.AND P0, PT, R0, 0x1, PT ;  /* 0x000000010000780c */ /* 0x008fda0003f05270 */
[----:B------:R-:W-:Y:S05]  /*0940*/  @P0 BRA `(.L_x_11) ;  /* 0x0000000000500947 */ /* 0x000fea0003800000 */
[----:B------:R-:W3:Y:S01]  /*0950*/  S2UR UR5, SR_CgaCtaId ;  /* 0x00000000000579c3 */ /* 0x000ee20000008800 */
[----:B------:R-:W-:Y:S01]  /*0960*/  UMOV UR4, 0x400 ;  /* 0x0000040000047882 */ /* 0x000fe20000000000 */
[----:B------:R-:W-:Y:S01]  /*0970*/  UMOV UR8, 0x20 ;  /* 0x0000002000087882 */ /* 0x000fe20000000000 */
[----:B------:R-:W-:Y:S01]  /*0980*/  UMOV UR6, 0x80 ;  /* 0x0000008000067882 */ /* 0x000fe20000000000 */
[----:B------:R-:W-:-:S04]  /*0990*/  UIADD3 UR8, UPT, UPT, -UR8, 0x100000, URZ ;  /* 0x0010000008087890 */ /* 0x000fc8000fffe1ff */
[----:B------:R-:W-:Y:S02]  /*09a0*/  USHF.L.U32 UR9, UR8, 0xb, URZ ;  /* 0x0000000b08097899 */ /* 0x000fe400080006ff */
[----:B------:R-:W-:Y:S02]  /*09b0*/  USHF.L.U32 UR8, UR8, 0x1, URZ ;  /* 0x0000000108087899 */ /* 0x000fe400080006ff */
[----:B------:R-:W-:-:S04]  /*09c0*/  UIADD3 UR6, UPT, UPT, -UR6, 0x100000, URZ ;  /* 0x0010000006067890 */ /* 0x000fc8000fffe1ff */
[----:B------:R-:W-:Y:S02]  /*09d0*/  USHF.L.U32 UR7, UR6, 0xb, URZ ;  /* 0x0000000b06077899 */ /* 0x000fe400080006ff */
[----:B------:R-:W-:Y:S01]  /*09e0*/  USHF.L.U32 UR6, UR6, 0x1, URZ ;  /* 0x0000000106067899 */ /* 0x000fe200080006ff */
[----:B------:R-:W-:Y:S01]  /*09f0*/  ELECT P0, URZ, PT ;  /* 0x0000000000ff782f */ /* 0x000fe20003800000 */
[----:B---3--:R-:W-:Y:S01]  /*0a00*/  ULEA UR4, UR5, UR4, 0x18 ;  /* 0x0000000405047291 */ /* 0x008fe2000f8ec0ff */
[----:B------:R-:W3:Y:S11]  /*0a10*/  FENCE.VIEW.ASYNC.S ;  /* 0x00000000000073c6 */ /* 0x000ef60000000000 */
[----:B---3--:R3:W4:Y:S01]  /*0a20*/  SYNCS.EXCH.64 URZ, [UR4+0x140], UR8 ;  /* 0x0001400804ff75b2 */ /* 0x0087220008000100 */
[----:B------:R3:W1:Y:S01]  /*0a30*/  SYNCS.EXCH.64 URZ, [UR4+0x158], UR6 ;  /* 0x0001580604ff75b2 */ /* 0x0006620008000100 */
[----:B------:R3:W1:Y:S01]  /*0a40*/  SYNCS.EXCH.64 URZ, [UR4+0x148], UR8 ;  /* 0x0001480804ff75b2 */ /* 0x0006620008000100 */
[----:B------:R3:W1:Y:S01]  /*0a50*/  SYNCS.EXCH.64 URZ, [UR4+0x160], UR6 ;  /* 0x0001600604ff75b2 */ /* 0x0006620008000100 */
[----:B------:R3:W1:Y:S01]  /*0a60*/  SYNCS.EXCH.64 URZ, [UR4+0x150], UR8 ;  /* 0x0001500804ff75b2 */ /* 0x0006620008000100 */
[----:B------:R3:W1:Y:S01]  /*0a70*/  SYNCS.EXCH.64 URZ, [UR4+0x168], UR6 ;  /* 0x0001680604ff75b2 */ /* 0x0006620008000100 */
[----:B------:R-:W-:Y:S01]  /*0a80*/  NOP ;  /* 0x0000000000007918 */ /* 0x000fe20000000000 */
.L_x_11:
[----:B------:R-:W2:Y:S01]  /*0a90*/  SHFL.IDX PT, R0, R88, RZ, 0x1f ;  /* 0x00001fff58007589 */ /* 0x000ea200000e0000 */
[----:B------:R-:W-:Y:S01]  /*0aa0*/  NOP ;  /* 0x0000000000007918 */ /* 0x000fe20000000000 */
[----:B--2---:R-:W-:-:S13]  /*0ab0*/  ISETP.NE.AND P0, PT, R0, 0x3, PT ;  /* 0x000000030000780c */ /* 0x004fda0003f05270 */
[----:B------:R-:W-:Y:S05]  /*0ac0*/  @P0 BRA `(.L_x_12) ;  /* 0x0000000000300947 */ /* 0x000fea0003800000 */
[----:B------:R-:W2:Y:S01]  /*0ad0*/  S2UR UR5, SR_CgaCtaId ;  /* 0x00000000000579c3 */ /* 0x000ea20000008800 */
[----:B---3--:R-:W-:Y:S01]  /*0ae0*/  UMOV UR4, 0x400 ;  /* 0x0000040000047882 */ /* 0x008fe20000000000 */
[----:B------:R-:W-:Y:S01]  /*0af0*/  UMOV UR6, 0x20 ;  /* 0x0000002000067882 */ /* 0x000fe20000000000 */
[----:B------:R-:W-:Y:S01]  /*0b00*/  ELECT P0, URZ, PT ;  /* 0x0000000000ff782f */ /* 0x000fe20003800000 */
[----:B------:R-:W-:-:S04]  /*0b10*/  UIADD3 UR6, UPT, UPT, -UR6, 0x100000, URZ ;  /* 0x0010000006067890 */ /* 0x000fc8000fffe1ff */
[----:B------:R-:W-:Y:S02]  /*0b20*/  USHF.L.U32 UR7, UR6, 0xb, URZ ;  /* 0x0000000b06077899 */ /* 0x000fe400080006ff */
[----:B------:R-:W-:Y:S02]  /*0b30*/  USHF.L.U32 UR6, UR6, 0x1, URZ ;  /* 0x0000000106067899 */ /* 0x000fe400080006ff */
[----:B--2---:R-:W-:Y:S01]  /*0b40*/  ULEA UR4, UR5, UR4, 0x18 ;  /* 0x0000000405047291 */ /* 0x004fe2000f8ec0ff */
[----:B------:R-:W2:Y:S11]  /*0b50*/  FENCE.VIEW.ASYNC.S ;  /* 0x00000000000073c6 */ /* 0x000eb60000000000 */
[----:B--2---:R2:W3:Y:S01]  /*0b60*/  SYNCS.EXCH.64 URZ, [UR4+0x170], UR6 ;  /* 0x0001700604ff75b2 */ /* 0x0044e20008000100 */
[----:B------:R2:W1:Y:S01]  /*0b70*/  SYNCS.EXCH.64 URZ, [UR4+0x178], UR6 ;  /* 0x0001780604ff75b2 */ /* 0x0004620008000100 */
[----:B------:R-:W-:Y:S01]  /*0b80*/  NOP ;  /* 0x0000000000007918 */ /* 0x000fe20000000000 */
.L_x_12:
[----:B------:R-:W4:Y:S01]  /*0b90*/  SHFL.IDX PT, R0, R88, RZ, 0x1f ;  /* 0x00001fff58007589 */ /* 0x000f2200000e0000 */
[----:B------:R-:W-:Y:S01]  /*0ba0*/  NOP ;  /* 0x0000000000007918 */ /* 0x000fe20000000000 */
[----:B----4-:R-:W-:-:S13]  /*0bb0*/  ISETP.NE.AND P0, PT, R0, 0x4, PT ;  /* 0x000000040000780c */ /* 0x010fda0003f05270 */
[----:B------:R-:W-:Y:S05]  /*0bc0*/  @P0 BRA `(.L_x_13) ;  /* 0x0000000000440947 */ /* 0x000fea0003800000 */
[----:B------:R-:W4:Y:S01]  /*0bd0*/  S2UR UR5, SR_CgaCtaId ;  /* 0x00000000000579c3 */ /* 0x000f220000008800 */
[----:B--23--:R-:W-:Y:S01]  /*0be0*/  UMOV UR4, 0x1e0 ;  /* 0x000001e000047882 */ /* 0x00cfe20000000000 */
[----:B------:R-:W-:Y:S01]  /*0bf0*/  UMOV UR6, 0x400 ;  /* 0x0000040000067882 */ /* 0x000fe20000000000 */
[----:B------:R-:W-:Y:S01]  /*0c00*/  USEL UR4, UR4, 0x1a0, UP3 ;  /* 0x000001a004047887 */ /* 0x000fe20009800000 */
[----:B------:R-:W-:Y:S01]  /*0c10*/  UMOV UR8, 0x1 ;  /* 0x0000000100087882 */ /* 0x000fe20000000000 */
[----:B------:R-:W-:Y:S01]  /*0c20*/  ELECT P0, URZ, PT ;  /* 0x0000000000ff782f */ /* 0x000fe20003800000 */
[----:B------:R-:W-:-:S04]  /*0c30*/  UIADD3 UR8, UPT, UPT, -UR8, 0x100000, URZ ;  /* 0x0010000008087890 */ /* 0x000fc8000fffe1ff */
[----:B------:R-:W-:Y:S02]  /*0c40*/  USHF.L.U32 UR9, UR8, 0xb, URZ ;  /* 0x0000000b08097899 */ /* 0x000fe400080006ff */
[----:B------:R-:W-:Y:S02]  /*0c50*/  USHF.L.U32 UR8, UR8, 0x1, URZ ;  /* 0x0000000108087899 */ /* 0x000fe400080006ff */
[----:B----4-:R-:W-:Y:S02]  /*0c60*/  ULEA UR6, UR5, UR6, 0x18 ;  /* 0x0000000605067291 */ /* 0x010fe4000f8ec0ff */
[----:B------:R-:W-:-:S04]  /*0c70*/  UIADD3 UR4, UPT, UPT, -UR4, 0x100000, URZ ;  /* 0x0010000004047890 */ /* 0x000fc8000fffe1ff */
[----:B------:R-:W-:Y:S02]  /*0c80*/  USHF.L.U32 UR5, UR4, 0xb, URZ ;  /* 0x0000000b04057899 */ /* 0x000fe400080006ff */
[----:B------:R-:W-:Y:S01]  /*0c90*/  USHF.L.U32 UR4, UR4, 0x1, URZ ;  /* 0x0000000104047899 */ /* 0x000fe200080006ff */
[----:B------:R-:W2:Y:S03]  /*0ca0*/  FENCE.VIEW.ASYNC.S ;  /* 0x00000000000073c6 */ /* 0x000ea60000000000 */
[----:B--2---:R4:W2:Y:S08]  /*0cb0*/  SYNCS.EXCH.64 URZ, [UR6+0x180], UR8 ;  /* 0x0001800806ff75b2 */ /* 0x0048b00008000100 */
[----:B------:R4:W3:Y:S02]  /*0cc0*/  SYNCS.EXCH.64 URZ, [UR6+0x188], UR4 ;  /* 0x0001880406ff75b2 */ /* 0x0008e40008000100 */
[----:B----4-:R-:W-:Y:S01]  /*0cd0*/  NOP ;  /* 0x0000000000007918 */ /* 0x010fe20000000000 */
.L_x_13:
[----:B------:R-:W4:Y:S01]  /*0ce0*/  SHFL.IDX PT, R0, R88, RZ, 0x1f ;  /* 0x00001fff58007589 */ /* 0x000f2200000e0000 */
[----:B------:R-:W-:Y:S01]  /*0cf0*/  ISETP.NE.OR P1, PT, RZ, UR18, !P1 ;  /* 0x00000012ff007c0c */ /* 0x000fe2000cf25670 */
[----:B------:R-:W-:Y:S01]  /*0d00*/  NOP ;  /* 0x0000000000007918 */ /* 0x000fe20000000000 */
[----:B----4-:R-:W-:-:S13]  /*0d10*/  ISETP.NE.AND P0, PT, R0, 0x5, PT ;  /* 0x000000050000780c */ /* 0x010fda0003f05270 */
[----:B------:R-:W-:Y:S05]  /*0d20*/  @P0 BRA `(.L_x_14) ;  /* 0x0000000000480947 */ /* 0x000fea0003800000 */
[----:B------:R-:W4:Y:S01]  /*0d30*/  S2UR UR5, SR_CgaCtaId ;  /* 0x00000000000579c3 */ /* 0x000f220000008800 */
[----:B--23--:R-:W-:Y:S01]  /*0d40*/  UMOV UR4, 0x400 ;  /* 0x0000040000047882 */ /* 0x00cfe20000000000 */
        /* <DEDUP_REMOVED lines=9> */
[----:B----4-:R-:W-:Y:S01]  /*0de0*/  ULEA UR4, UR5, UR4, 0x18 ;  /* 0x0000000405047291 */ /* 0x010fe2000f8ec0ff */
[----:B------:R-:W2:Y:S11]  /*0df0*/  FENCE.VIEW.ASYNC.S ;  /* 0x00000000000073c6 */ /* 0x000eb60000000000 */
[----:B--2---:R4:W2:Y:S01]  /*0e00*/  SYNCS.EXCH.64 URZ, [UR4+0x190], UR6 ;  /* 0x0001900604ff75b2 */ /* 0x0048a20008000100 */
[----:B------:R4:W3:Y:S01]  /*0e10*/  SYNCS.EXCH.64 URZ, [UR4+0x1a0], UR8 ;  /* 0x0001a00804ff75b2 */ /* 0x0008e20008000100 */
[----:B------:R4:W1:Y:S01]  /*0e20*/  SYNCS.EXCH.64 URZ, [UR4+0x198], UR6 ;  /* 0x0001980604ff75b2 */ /* 0x0008620008000100 */
[----:B------:R4:W1:Y:S02]  /*0e30*/  SYNCS.EXCH.64 URZ, [UR4+0x1a8], UR8 ;  /* 0x0001a80804ff75b2 */ /* 0x0008640008000100 */
[----:B----4-:R-:W-:Y:S01]  /*0e40*/  NOP ;  /* 0x0000000000007918 */ /* 0x010fe20000000000 */
.L_x_14:
[----:B--23--:R-:W2:Y:S01]  /*0e50*/  S2UR UR7, SR_CgaCtaId ;  /* 0x00000000000779c3 */ /* 0x00cea20000008800 */
[----:B------:R-:W-:Y:S01]  /*0e60*/  VOTEU.ALL UP0, P1 ;  /* 0x0000000000ff7886 */ /* 0x000fe20000800000 */
[----:B------:R-:W-:Y:S01]  /*0e70*/  UMOV UR4, 0x20 ;  /* 0x0000002000047882 */ /* 0x000fe20000000000 */
[----:B------:R-:W-:Y:S01]  /*0e80*/  NOP ;  /* 0x0000000000007918 */ /* 0x000fe20000000000 */
[----:B-1----:R-:W-:Y:S01]  /*0e90*/  LOP3.LUT R3, R96, 0x1f, RZ, 0xc0, !PT ;  /* 0x0000001f60037812 */ /* 0x002fe200078ec0ff */
[----:B------:R-:W-:Y:S01]  /*0ea0*/  UISETP.NE.AND UP4, UPT, UR18, URZ, UPT ;  /* 0x000000ff1200728c */ /* 0x000fe2000bf85270 */
[----:B------:R-:W-:Y:S01]  /*0eb0*/  @!UP0 UMOV UR6, 0x400 ;  /* 0x0000040000068882 */ /* 0x000fe20000000000 */
[----:B------:R-:W-:-:S04]  /*0ec0*/  @!UP0 UIADD3 UR4, UPT, UPT, -UR4, 0x100000, URZ ;  /* 0x0010000004048890 */ /* 0x000fc8000fffe1ff */
[----:B------:R-:W-:Y:S02]  /*0ed0*/  @!UP0 USHF.L.U32 UR5, UR4, 0xb, URZ ;  /* 0x0000000b04058899 */ /* 0x000fe400080006ff */
[----:B------:R-:W-:Y:S02]  /*0ee0*/  @!UP0 USHF.L.U32 UR4, UR4, 0x1, URZ ;  /* 0x0000000104048899 */ /* 0x000fe400080006ff */
[----:B--2---:R-:W-:Y:S01]  /*0ef0*/  @!UP0 ULEA UR6, UR7, UR6, 0x18 ;  /* 0x0000000607068291 */ /* 0x004fe2000f8ec0ff */
[----:B------:R-:W1:Y:S01]  /*0f00*/  LDCU UR7, c[0x0][0x36c] ;  /* 0x00006d80ff0777ac */ /* 0x000e620008000800 */
[----:B------:R-:W-:Y:S01]  /*0f10*/  VOTEU.ALL UP0, P1 ;  /* 0x0000000000ff7886 */ /* 0x000fe20000800000 */
[----:B------:R-:W2:Y:S09]  /*0f20*/  FENCE.VIEW.ASYNC.S ;  /* 0x00000000000073c6 */ /* 0x000eb20000000000 */
[----:B--2---:R2:W3:Y:S01]  /*0f30*/  @!UP0 SYNCS.EXCH.64 URZ, [UR6+0x1b0], UR4 ;  /* 0x0001b00406ff85b2 */ /* 0x0044e20008000100 */
[----:B-1----:R-:W-:-:S09]  /*0f40*/  UISETP.EQ.U32.AND UP6, UPT, UR7, 0x1, UPT ;  /* 0x000000010700788c */ /* 0x002fd2000bfc2070 */
[----:B--2---:R-:W-:Y:S05]  /*0f50*/  BRA.U !UP6, `(.L_x_15) ;  /* 0x000000010e087547 */ /* 0x004fea000b800000 */
[----:B---3--:R-:W-:Y:S01]  /*0f60*/  UCGABAR_ARV ;  /* 0x00000000000079c7 */ /* 0x008fe20008000000 */
[----:B------:R-:W-:Y:S05]  /*0f70*/  BRA `(.L_x_16) ;  /* 0x0000000000047947 */ /* 0x000fea0003800000 */
.L_x_15:
[----:B---3--:R-:W-:Y:S01]  /*0f80*/  NOP ;  /* 0x0000000000007918 */ /* 0x008fe20000000000 */
.L_x_16:
[----:B------:R-:W1:Y:S01]  /*0f90*/  S2UR UR20, SR_CTAID.X ;  /* 0x00000000001479c3 */ /* 0x000e620000002500 */
[----:B------:R-:W-:-:S05]  /*0fa0*/  CS2R.32 R94, SR_CgaSize ;  /* 0x00000000005e7805 */ /* 0x000fca0000008a00 */
[----:B------:R-:W-:-:S05]  /*0fb0*/  IMAD R94, R94, -0xa0, RZ ;  /* 0xffffff605e5e7824 */ /* 0x000fca00078e02ff */
[----:B------:R-:W-:-:S14]  /*0fc0*/  R2UR UR5, R94 ;  /* 0x000000005e0572ca */ /* 0x000fdc00000e0000 */
[----:B------:R-:W2:Y:S01]  /*0fd0*/  LDCU UR5, c[0x0][UR5+0x2b0] ;  /* 0x00005600050577ac */ /* 0x000ea20008000800 */
[----:B------:R-:W-:-:S05]  /*0fe0*/  CS2R.32 R94, SR_CgaSize ;  /* 0x00000000005e7805 */ /* 0x000fca0000008a00 */
[----:B------:R-:W-:-:S05]  /*0ff0*/  IMAD R94, R94, -0xa0, RZ ;  /* 0xffffff605e5e7824 */ /* 0x000fca00078e02ff */
[----:B------:R-:W-:-:S14]  /*1000*/  R2UR UR4, R94 ;  /* 0x000000005e0472ca */ /* 0x000fdc00000e0000 */
[----:B------:R-:W3:Y:S01]  /*1010*/  LDCU UR4, c[0x0][UR4+0x2b4] ;  /* 0x00005680040477ac */ /* 0x000ee20008000800 */
[----:B------:R-:W4:Y:S01]  /*1020*/  S2UR UR28, SR_CTAID.Y ;  /* 0x00000000001c79c3 */ /* 0x000f220000002600 */
[----:B------:R-:W-:-:S05]  /*1030*/  CS2R.32 R94, SR_CgaSize ;  /* 0x00000000005e7805 */ /* 0x000fca0000008a00 */
[----:B------:R-:W-:-:S05]  /*1040*/  IMAD R94, R94, -0xa0, RZ ;  /* 0xffffff605e5e7824 */ /* 0x000fca00078e02ff */
[----:B------:R-:W-:-:S14]  /*1050*/  R2UR UR7, R94 ;  /* 0x000000005e0772ca */ /* 0x000fdc00000e0000 */
[----:B------:R-:W3:Y:S01]  /*1060*/  LDCU UR7, c[0x0][UR7+0x2a0] ;  /* 0x00005400070777ac */ /* 0x000ee20008000800 */
[----:B------:R-:W-:-:S05]  /*1070*/  CS2R.32 R94, SR_CgaSize ;  /* 0x00000000005e7805 */ /* 0x000fca0000008a00 */
[----:B------:R-:W-:-:S05]  /*1080*/  IMAD R94, R94, -0xa0, RZ ;  /* 0xffffff605e5e7824 */ /* 0x000fca00078e02ff */
[----:B------:R-:W-:-:S14]  /*1090*/  R2UR UR8, R94 ;  /* 0x000000005e0872ca */ /* 0x000fdc00000e0000 */
[----:B------:R-:W3:Y:S01]  /*10a0*/  LDCU UR8, c[0x0][UR8+0x2a4] ;  /* 0x00005480080877ac */ /* 0x000ee20008000800 */
[----:B------:R-:W3:Y:S01]  /*10b0*/  LDCU UR19, c[0x0][0xb24] ;  /* 0x00016480ff1377ac */ /* 0x000ee20008000800 */
[----:B------:R-:W3:Y:S01]  /*10c0*/  LDCU UR39, c[0x0][0xb24] ;  /* 0x00016480ff2777ac */ /* 0x000ee20008000800 */
[----:B-1----:R-:W-:Y:S01]  /*10d0*/  I2FP.F32.U32 R2, UR20 ;  /* 0x0000001400027c45 */ /* 0x002fe20008201000 */
[----:B------:R-:W1:Y:S04]  /*10e0*/  LDCU UR23, c[0x0][0xb30] ;  /* 0x00016600ff1777ac */ /* 0x000e680008000800 */
[----:B--2---:R-:W-:Y:S01]  /*10f0*/  FMUL R2, R2, UR5 ;  /* 0x0000000502027c20 */ /* 0x004fe20008400000 */
[----:B----4-:R-:W-:-:S05]  /*1100*/  I2FP.F32.U32 R0, UR28 ;  /* 0x0000001c00007c45 */ /* 0x010fca0008201000 */
[----:B------:R-:W2:Y:S01]  /*1110*/  F2I.U32.TRUNC.NTZ R2, R2 ;  /* 0x0000000200027305 */ /* 0x000ea2000020f000 */
[----:B---3--:R-:W-:-:S07]  /*1120*/  FMUL R0, R0, UR4 ;  /* 0x0000000400007c20 */ /* 0x008fce0008400000 */
[----:B------:R-:W3:Y:S01]  /*1130*/  F2I.U32.TRUNC.NTZ R0, R0 ;  /* 0x0000000000007305 */ /* 0x000ee2000020f000 */
[----:B--2---:R-:W-:Y:S02]  /*1140*/  R2UR UR4, R2 ;  /* 0x00000000020472ca */ /* 0x004fe400000e0000 */
[----:B------:R-:W-:Y:S02]  /*1150*/  PRMT R2, RZ, 0x7610, R2 ;  /* 0x00007610ff027816 */ /* 0x000fe40000000002 */
[----:B---3--:R-:W-:Y:S02]  /*1160*/  R2UR UR6, R0 ;  /* 0x00000000000672ca */ /* 0x008fe400000e0000 */
[----:B------:R-:W-:-:S07]  /*1170*/  PRMT R0, RZ, 0x7610, R0 ;  /* 0x00007610ff007816 */ /* 0x000fce0000000000 */
[----:B------:R-:W-:-:S04]  /*1180*/  UIADD3 UR5, UPT, UPT, -UR4, URZ, URZ ;  /* 0x000000ff04057290 */ /* 0x000fc8000fffe1ff */
[----:B------:R-:W-:Y:S02]  /*1190*/  UIMAD UR5, UR7, UR5, UR20 ;  /* 0x00000005070572a4 */ /* 0x000fe4000f8e0214 */
[----:B------:R-:W-:-:S04]  /*11a0*/  UIADD3 UR4, UPT, UPT, -UR6, URZ, URZ ;  /* 0x000000ff06047290 */ /* 0x000fc8000fffe1ff */
[----:B------:R-:W-:Y:S01]  /*11b0*/  IMAD.U32 R94, RZ, RZ, UR5 ;  /* 0x00000005ff5e7e24 */ /* 0x000fe2000f8e00ff */
[----:B------:R-:W-:-:S06]  /*11c0*/  UIMAD UR4, UR8, UR4, UR28 ;  /* 0x00000004080472a4 */ /* 0x000fcc000f8e021c */
[----:B------:R-:W-:Y:S01]  /*11d0*/  IMAD.U32 R93, RZ, RZ, UR4 ;  /* 0x00000004ff5d7e24 */ /* 0x000fe2000f8e00ff */
[----:B-1----:R-:W-:Y:S06]  /*11e0*/  BRA.U UP4, `(.L_x_17) ;  /* 0x0000000104307547 */ /* 0x002fec000b800000 */
[----:B------:R-:W-:Y:S01]  /*11f0*/  R2UR UR5, R93 ;  /* 0x000000005d0572ca */ /* 0x000fe200000e0000 */
[----:B------:R-:W-:Y:S01]  /*1200*/  UMOV UR7, 0x3 ;  /* 0x0000000300077882 */ /* 0x000fe20000000000 */
[----:B------:R-:W-:-:S11]  /*1210*/  R2UR UR4, R94 ;  /* 0x000000005e0472ca */ /* 0x000fd600000e0000 */
[----:B------:R-:W-:-:S04]  /*1220*/  UISETP.NE.AND UP0, UPT, UR5, URZ, UPT ;  /* 0x000000ff0500728c */ /* 0x000fc8000bf05270 */
[----:B------:R-:W-:Y:S02]  /*1230*/  UISETP.LT.U32.OR UP0, UPT, UR4, 0x2, !UP0 ;  /* 0x000000020400788c */ /* 0x000fe4000c701470 */
[----:B------:R-:W-:Y:S02]  /*1240*/  ULOP3.LUT UR4, UR4, 0xfffffffe, URZ, 0xc0, !UPT ;  /* 0xfffffffe04047892 */ /* 0x000fe4000f8ec0ff */
[----:B------:R-:W-:Y:S02]  /*1250*/  USEL UR6, URZ, 0x1, !UP0 ;  /* 0x00000001ff067887 */ /* 0x000fe4000c000000 */
[----:B------:R-:W-:Y:S02]  /*1260*/  USEL UR5, URZ, 0x2, !UP0 ;  /* 0x00000002ff057887 */ /* 0x000fe4000c000000 */
[----:B------:R-:W-:Y:S02]  /*1270*/  USHF.L.U32 UR4, UR7, UR4, URZ ;  /* 0x0000000407047299 */ /* 0x000fe400080006ff */
[----:B------:R-:W-:-:S04]  /*1280*/  UIADD3 UR5, UPT, UPT, UR6, UR5, URZ ;  /* 0x0000000506057290 */ /* 0x000fc8000fffe0ff */
[----:B------:R-:W-:Y:S02]  /*1290*/  IMAD.U32 R0, RZ, RZ, UR4 ;  /* 0x00000004ff007e24 */ /* 0x000fe4000f8e00ff */
[----:B------:R-:W-:-:S07]  /*12a0*/  IMAD.U32 R2, RZ, RZ, UR5 ;  /* 0x00000005ff027e24 */ /* 0x000fce000f8e00ff */
.L_x_17:
[----:B------:R-:W1:Y:S01]  /*12b0*/  S2UR UR53, SR_CTAID.Z ;  /* 0x00000000003579c3 */ /* 0x000e620000002700 */
[----:B------:R-:W-:Y:S01]  /*12c0*/  UISETP.GE.AND UP0, UPT, UR19, 0x1, UPT ;  /* 0x000000011300788c */ /* 0x000fe2000bf06270 */
[----:B------:R-:W-:-:S08]  /*12d0*/  UMOV UR52, UR20 ;  /* 0x0000001400347c82 */ /* 0x000fd00008000000 */
[----:B------:R-:W-:Y:S05]  /*12e0*/  BRA.U !UP0, `(.L_x_18) ;  /* 0x0000000108d47547 */ /* 0x000fea000b800000 */
[----:B------:R-:W2:Y:S01]  /*12f0*/  LDCU.128 UR12, c[0x0][0xb10] ;  /* 0x00016200ff0c77ac */ /* 0x000ea20008000c00 */
[----:B------:R-:W3:Y:S01]  /*1300*/  LDCU UR21, c[0x0][0xb0c] ;  /* 0x00016180ff1577ac */ /* 0x000ee20008000800 */
[----:B------:R-:W4:Y:S01]  /*1310*/  LDCU UR6, c[0x0][0x370] ;  /* 0x00006e00ff0677ac */ /* 0x000f220008000800 */
[----:B------:R-:W1:Y:S01]  /*1320*/  LDCU UR7, c[0x0][0x374] ;  /* 0x00006e80ff0777ac */ /* 0x000e620008000800 */
[----:B------:R-:W1:Y:S01]  /*1330*/  LDCU UR22, c[0x0][0xb20] ;  /* 0x00016400ff1677ac */ /* 0x000e620008000800 */
[----:B--2---:R-:W-:Y:S02]  /*1340*/  UIMAD.WIDE.U32 UR4, UR20, UR12, URZ ;  /* 0x0000000c140472a5 */ /* 0x004fe4000f8e00ff */
[----:B---3--:R-:W-:Y:S01]  /*1350*/  UISETP.NE.AND UP0, UPT, UR21, 0x1, UPT ;  /* 0x000000011500788c */ /* 0x008fe2000bf05270 */
[----:B------:R-:W2:Y:S01]  /*1360*/  LDCU.64 UR8, c[0x0][0xb28] ;  /* 0x00016500ff0877ac */ /* 0x000ea20008000a00 */
[----:B----4-:R-:W-:-:S03]  /*1370*/  UIMAD.WIDE.U32 UR10, UR6, UR12, URZ ;  /* 0x0000000c060a72a5 */ /* 0x010fc6000f8e00ff */
[----:B------:R-:W-:Y:S01]  /*1380*/  UMOV UR4, UR5 ;  /* 0x0000000500047c82 */ /* 0x000fe20008000000 */
[----:B------:R-:W-:Y:S02]  /*1390*/  UISETP.NE.AND UP2, UPT, UR19, 0x1, UPT ;  /* 0x000000011300788c */ /* 0x000fe4000bf45270 */
[----:B------:R-:W-:Y:S01]  /*13a0*/  USHF.R.U32.HI UR4, URZ, UR13, UR4 ;  /* 0x0000000dff047299 */ /* 0x000fe20008011604 */
[----:B------:R-:W-:Y:S01]  /*13b0*/  UMOV UR10, UR11 ;  /* 0x0000000b000a7c82 */ /* 0x000fe20008000000 */
[----:B------:R-:W-:Y:S02]  /*13c0*/  UIMAD.WIDE.U32 UR16, UR28, UR15, URZ ;  /* 0x0000000f1c1072a5 */ /* 0x000fe4000f8e00ff */
[----:B------:R-:W-:Y:S02]  /*13d0*/  USEL UR5, UR20, UR4, !UP0 ;  /* 0x0000000414057287 */ /* 0x000fe4000c000000 */
[----:B------:R-:W-:Y:S02]  /*13e0*/  @UP0 USHF.R.U32.HI UR6, URZ, UR13, UR10 ;  /* 0x0000000dff060299 */ /* 0x000fe4000801160a */
[----:B------:R-:W-:-:S02]  /*13f0*/  UISETP.NE.AND UP0, UPT, UR14, 0x1, UPT ;  /* 0x000000010e00788c */ /* 0x000fc4000bf05270 */
[----:B-1----:R-:W-:Y:S02]  /*1400*/  UIMAD.WIDE.U32 UR10, UR7, UR15, URZ ;  /* 0x0000000f070a72a5 */ /* 0x002fe4000f8e00ff */
[----:B--2---:R-:W-:Y:S01]  /*1410*/  UIMAD.WIDE.U32 UR12, UR6, UR8, URZ ;  /* 0x00000008060c72a5 */ /* 0x004fe2000f8e00ff */
[----:B------:R-:W-:Y:S01]  /*1420*/  UMOV UR4, UR17 ;  /* 0x0000001100047c82 */ /* 0x000fe20008000000 */
[----:B------:R-:W-:-:S03]  /*1430*/  UIADD3 UR52, UPT, UPT, -UR5, URZ, URZ ;  /* 0x000000ff05347290 */ /* 0x000fc6000fffe1ff */
[----:B------:R-:W-:Y:S01]  /*1440*/  UMOV UR10, UR11 ;  /* 0x0000000b000a7c82 */ /* 0x000fe20008000000 */
[----:B------:R-:W-:Y:S02]  /*1450*/  USHF.R.U32.HI UR4, URZ, UR22, UR4 ;  /* 0x00000016ff047299 */ /* 0x000fe40008011604 */
[----:B------:R-:W-:Y:S01]  /*1460*/  @UP0 USHF.R.U32.HI UR7, URZ, UR22, UR10 ;  /* 0x00000016ff070299 */ /* 0x000fe2000801160a */
[----:B------:R-:W-:Y:S01]  /*1470*/  UMOV UR12, UR13 ;  /* 0x0000000d000c7c82 */ /* 0x000fe20008000000 */
[----:B------:R-:W-:Y:S02]  /*1480*/  USEL UR4, UR28, UR4, !UP0 ;  /* 0x000000041c047287 */ /* 0x000fe4000c000000 */
[----:B------:R-:W-:Y:S02]  /*1490*/  UIMAD.WIDE.U32 UR10, UR7, UR8, URZ ;  /* 0x00000008070a72a5 */ /* 0x000fe4000f8e00ff */
[----:B------:R-:W-:Y:S02]  /*14a0*/  @UP2 USHF.R.U32.HI UR6, URZ, UR9, UR12 ;  /* 0x00000009ff062299 */ /* 0x000fe4000801160c */
[----:B------:R-:W-:-:S02]  /*14b0*/  UIMAD.WIDE.U32 UR12, UR4, UR8, URZ ;  /* 0x00000008040c72a5 */ /* 0x000fc4000f8e00ff */
[----:B------:R-:W-:Y:S01]  /*14c0*/  UIMAD UR52, UR21, UR52, UR20 ;  /* 0x00000034153472a4 */ /* 0x000fe2000f8e0214 */
[----:B------:R-:W-:Y:S02]  /*14d0*/  UMOV UR10, UR11 ;  /* 0x0000000b000a7c82 */ /* 0x000fe40008000000 */
[----:B------:R-:W-:Y:S02]  /*14e0*/  @UP2 USHF.R.U32.HI UR7, URZ, UR9, UR10 ;  /* 0x00000009ff072299 */ /* 0x000fe4000801160a */
[----:B------:R-:W-:Y:S02]  /*14f0*/  UIMAD UR10, UR6, UR19, URZ ;  /* 0x00000013060a72a4 */ /* 0x000fe4000f8e02ff */
[----:B------:R-:W-:-:S04]  /*1500*/  UIMAD UR7, UR7, UR19, URZ ;  /* 0x00000013070772a4 */ /* 0x000fc8000f8e02ff */
[----:B------:R-:W-:-:S03]  /*1510*/  UISETP.GE.AND UP0, UPT, UR4, UR7, UPT ;  /* 0x000000070400728c */ /* 0x000fc6000bf06270 */
[----:B------:R-:W-:Y:S01]  /*1520*/  UMOV UR7, UR13 ;  /* 0x0000000d00077c82 */ /* 0x000fe20008000000 */
[----:B------:R-:W-:Y:S02]  /*1530*/  UISETP.GE.OR UP0, UPT, UR5, UR10, UP0 ;  /* 0x0000000a0500728c */ /* 0x000fe40008706670 */
[----:B------:R-:W-:Y:S02]  /*1540*/  UIMAD.WIDE.U32 UR10, UR5, UR8, URZ ;  /* 0x00000008050a72a5 */ /* 0x000fe4000f8e00ff */
[----:B------:R-:W-:Y:S02]  /*1550*/  USHF.R.U32.HI UR7, URZ, UR9, UR7 ;  /* 0x00000009ff077299 */ /* 0x000fe40008011607 */
[----:B------:R-:W-:Y:S02]  /*1560*/  UIADD3 UR10, UPT, UPT, -UR4, URZ, URZ ;  /* 0x000000ff040a7290 */ /* 0x000fe4000fffe1ff */
[----:B------:R-:W-:Y:S02]  /*1570*/  USEL UR7, UR4, UR7, !UP2 ;  /* 0x0000000704077287 */ /* 0x000fe4000d000000 */
[----:B------:R-:W-:Y:S01]  /*1580*/  UIMAD UR10, UR14, UR10, UR28 ;  /* 0x0000000a0e0a72a4 */ /* 0x000fe2000f8e021c */
[----:B------:R-:W-:-:S02]  /*1590*/  @!UP0 UMOV UR8, UR11 ;  /* 0x0000000b00088c82 */ /* 0x000fc40008000000 */
[----:B------:R-:W-:Y:S02]  /*15a0*/  @!UP0 USHF.R.U32.HI UR8, URZ, UR9, UR8 ;  /* 0x00000009ff088299 */ /* 0x000fe40008011608 */
[----:B------:R-:W-:Y:S02]  /*15b0*/  UIADD3 UR9, UPT, UPT, -UR7, URZ, URZ ;  /* 0x000000ff07097290 */ /* 0x000fe4000fffe1ff */
[----:B------:R-:W-:Y:S02]  /*15c0*/  @!UP0 USEL UR8, UR5, UR8, !UP2 ;  /* 0x0000000805088287 */ /* 0x000fe4000d000000 */
[----:B------:R-:W-:Y:S02]  /*15d0*/  UIMAD UR9, UR19, UR9, UR4 ;  /* 0x00000009130972a4 */ /* 0x000fe4000f8e0204 */
[----:B------:R-:W-:Y:S02]  /*15e0*/  @!UP0 UIADD3 UR7, UPT, UPT, UR7, -UR8, URZ ;  /* 0x8000000807078290 */ /* 0x000fe4000fffe0ff */
[----:B------:R-:W-:-:S02]  /*15f0*/  @!UP0 UIMAD UR6, UR9, UR6, UR8 ;  /* 0x00000006090682a4 */ /* 0x000fc4000f8e0208 */
[----:B------:R-:W-:-:S04]  /*1600*/  @!UP0 UIMAD UR4, UR7, UR19, UR5 ;  /* 0x00000013070482a4 */ /* 0x000fc8000f8e0205 */
[----:B------:R-:W-:Y:S01]  /*1610*/  UIMAD UR28, UR4, UR14, UR10 ;  /* 0x0000000e041c72a4 */ /* 0x000fe2000f8e020a */
[----:B------:R-:W-:Y:S02]  /*1620*/  @!UP0 UMOV UR5, UR6 ;  /* 0x0000000600058c82 */ /* 0x000fe40008000000 */
[----:B------:R-:W-:-:S12]  /*1630*/  UIMAD UR52, UR5, UR21, UR52 ;  /* 0x00000015053472a4 */ /* 0x000fd8000f8e0234 */
.L_x_18:
[----:B------:R-:W-:-:S09]  /*1640*/  UISETP.NE.AND UP0, UPT, UR23, 0x1, UPT ;  /* 0x000000011700788c */ /* 0x000fd2000bf05270 */
[----:B------:R-:W-:Y:S05]  /*1650*/  BRA.U UP0, `(.L_x_19) ;  /* 0x0000000100407547 */ /* 0x000fea000b800000 */
[----:B------:R-:W2:Y:S01]  /*1660*/  LDCU.128 UR8, c[0x0][0xb10] ;  /* 0x00016200ff0877ac */ /* 0x000ea20008000c00 */
[----:B------:R-:W3:Y:S01]  /*1670*/  LDCU UR12, c[0x0][0xb0c] ;  /* 0x00016180ff0c77ac */ /* 0x000ee20008000800 */
[----:B------:R-:W4:Y:S01]  /*1680*/  LDCU UR13, c[0x0][0xb20] ;  /* 0x00016400ff0d77ac */ /* 0x000f220008000800 */
[----:B--2---:R-:W-:Y:S02]  /*1690*/  UIMAD.WIDE.U32 UR4, UR52, UR8, URZ ;  /* 0x00000008340472a5 */ /* 0x004fe4000f8e00ff */
[----:B------:R-:W-:Y:S02]  /*16a0*/  UIMAD.WIDE.U32 UR6, UR28, UR11, URZ ;  /* 0x0000000b1c0672a5 */ /* 0x000fe4000f8e00ff */
[----:B---3--:R-:W-:Y:S02]  /*16b0*/  UISETP.NE.AND UP0, UPT, UR12, 0x1, UPT ;  /* 0x000000010c00788c */ /* 0x008fe4000bf05270 */
[----:B------:R-:W-:-:S03]  /*16c0*/  USHF.R.U32.HI UR5, URZ, UR9, UR5 ;  /* 0x00000009ff057299 */ /* 0x000fc60008011605 */
[----:B------:R-:W-:Y:S01]  /*16d0*/  UMOV UR4, UR7 ;  /* 0x0000000700047c82 */ /* 0x000fe20008000000 */
[----:B------:R-:W-:Y:S02]  /*16e0*/  USEL UR5, UR52, UR5, !UP0 ;  /* 0x0000000534057287 */ /* 0x000fe4000c000000 */
[----:B------:R-:W-:Y:S02]  /*16f0*/  UISETP.NE.AND UP0, UPT, UR10, 0x1, UPT ;  /* 0x000000010a00788c */ /* 0x000fe4000bf05270 */
[----:B----4-:R-:W-:-:S04]  /*1700*/  USHF.R.U32.HI UR4, URZ, UR13, UR4 ;  /* 0x0000000dff047299 */ /* 0x010fc80008011604 */
[----:B------:R-:W-:-:S04]  /*1710*/  USEL UR4, UR28, UR4, !UP0 ;  /* 0x000000041c047287 */ /* 0x000fc8000c000000 */
[----:B------:R-:W-:Y:S02]  /*1720*/  UIADD3 UR6, UPT, UPT, -UR4, UR5, URZ ;  /* 0x0000000504067290 */ /* 0x000fe4000fffe1ff */
[----:B------:R-:W-:Y:S02]  /*1730*/  UIADD3 UR4, UPT, UPT, UR4, -UR5, URZ ;  /* 0x8000000504047290 */ /* 0x000fe4000fffe0ff */
[----:B------:R-:W-:Y:S02]  /*1740*/  UIMAD UR28, UR6, UR10, UR28 ;  /* 0x0000000a061c72a4 */ /* 0x000fe4000f8e021c */
[----:B------:R-:W-:-:S12]  /*1750*/  UIMAD UR52, UR4, UR12, UR52 ;  /* 0x0000000c043472a4 */ /* 0x000fd8000f8e0234 */
.L_x_19:
[----:B------:R-:W-:Y:S05]  /*1760*/  BRA.U !UP6, `(.L_x_20) ;  /* 0x000000010e0c7547 */ /* 0x000fea000b800000 */
[----:B------:R-:W-:Y:S01]  /*1770*/  UCGABAR_WAIT ;  /* 0x0000000000007dc7 */ /* 0x000fe20008000000 */
[----:B------:R-:W-:Y:S01]  /*1780*/  CCTL.IVALL ;  /* 0x00000000ff00798f */ /* 0x000fe20002000000 */
[----:B------:R-:W-:Y:S05]  /*1790*/  BRA `(.L_x_21) ;  /* 0x0000000000047947 */ /* 0x000fea0003800000 */
.L_x_20:
[----:B------:R-:W-:Y:S06]  /*17a0*/  BAR.SYNC.DEFER_BLOCKING 0x0 ;  /* 0x0000000000007b1d */ /* 0x000fec0000010000 */
.L_x_21:
[----:B------:R-:W-:Y:S05]  /*17b0*/  BRA.U UP5, `(.L_x_22) ;  /* 0x0000002105647547 */ /* 0x000fea000b800000 */
[----:B------:R-:W2:Y:S01]  /*17c0*/  LDCU UR5, c[0x0][0x388] ;  /* 0x00007100ff0577ac */ /* 0x000ea20008000800 */
[----:B------:R-:W-:Y:S01]  /*17d0*/  PLOP3.LUT P1, PT, PT, PT, UP3, 0x80, 0x8 ;  /* 0x000000000008781c */ /* 0x000fe20003f2f038 */
[----:B------:R-:W-:Y:S01]  /*17e0*/  IMAD.MOV.U32 R2, RZ, RZ, RZ ;  /* 0x000000ffff027224 */ /* 0x000fe200078e00ff */
[----:B------:R-:W-:Y:S01]  /*17f0*/  ISETP.EQ.OR P2, PT, R3, RZ, P3 ;  /* 0x000000ff0300720c */ /* 0x000fe20001f42670 */
[----:B------:R-:W3:Y:S01]  /*1800*/  LDCU UR6, c[0x0][0x38c] ;  /* 0x00007180ff0677ac */ /* 0x000ee20008000800 */
[----:B------:R-:W-:Y:S01]  /*1810*/  PLOP3.LUT P1, PT, P1, PT, PT, 0x8, 0x80 ;  /* 0x000000000080781c */ /* 0x000fe20000f2e170 */
[----:B------:R-:W4:Y:S01]  /*1820*/  LDCU UR48, c[0x0][0x390] ;  /* 0x00007200ff3077ac */ /* 0x000f220008000800 */
[----:B------:R-:W-:Y:S01]  /*1830*/  UISETP.NE.AND UP1, UPT, UR18, URZ, UPT ;  /* 0x000000ff1200728c */ /* 0x000fe2000bf25270 */
[----:B------:R-:W1:Y:S01]  /*1840*/  LDCU UR47, c[0x0][0x370] ;  /* 0x00006e00ff2f77ac */ /* 0x000e620008000800 */
[----:B--2---:R-:W-:Y:S02]  /*1850*/  UIADD3 UR5, UPT, UPT, UR5, 0x1f, URZ ;  /* 0x0000001f05057890 */ /* 0x004fe4000fffe0ff */
[----:B------:R-:W-:-:S02]  /*1860*/  USEL UR33, UR45, 0x2, UP1 ;  /* 0x000000022d217887 */ /* 0x000fc40008800000 */
[----:B------:R-:W-:Y:S01]  /*1870*/  USHF.R.S32.HI UR4, URZ, 0x1f, UR5 ;  /* 0x0000001fff047899 */ /* 0x000fe20008011405 */
[----:B------:R-:W2:Y:S03]  /*1880*/  LDCU.64 UR36, c[0x0][0x348] ;  /* 0x00006900ff2477ac */ /* 0x000ea60008000a00 */
[----:B------:R-:W-:Y:S02]  /*1890*/  ULEA.HI UR4, UR4, UR5, URZ, 0x5 ;  /* 0x0000000504047291 */ /* 0x000fe4000f8f28ff */
[----:B------:R-:W-:Y:S02]  /*18a0*/  USHF.L.U32 UR5, UR20, 0x5, URZ ;  /* 0x0000000514057899 */ /* 0x000fe400080006ff */
[----:B------:R-:W-:Y:S02]  /*18b0*/  USHF.R.S32.HI UR4, URZ, 0x5, UR4 ;  /* 0x00000005ff047899 */ /* 0x000fe40008011404 */
[----:B------:R-:W-:-:S02]  /*18c0*/  ULOP3.LUT UR50, UR5, 0x20, URZ, 0xc0, !UPT ;  /* 0x0000002005327892 */ /* 0x000fc4000f8ec0ff */
[----:B---3--:R-:W-:Y:S02]  /*18d0*/  UIMAD UR4, UR4, UR6, URZ ;  /* 0x00000006040472a4 */ /* 0x008fe4000f8e02ff */
[----:B------:R-:W-:Y:S02]  /*18e0*/  USHF.L.U32 UR51, UR20, 0x7, URZ ;  /* 0x0000000714337899 */ /* 0x000fe400080006ff */
[----:B----4-:R-:W-:Y:S01]  /*18f0*/  UIMAD UR48, UR4, UR48, URZ ;  /* 0x00000030043072a4 */ /* 0x010fe2000f8e02ff */
[----:B------:R-:W3:Y:S03]  /*1900*/  LDCU UR46, c[0x0][0x374] ;  /* 0x00006e80ff2e77ac */ /* 0x000ee60008000800 */
[----:B------:R-:W-:Y:S02]  /*1910*/  UISETP.NE.AND UP2, UPT, UR48, URZ, UPT ;  /* 0x000000ff3000728c */ /* 0x000fe4000bf45270 */
[----:B------:R-:W-:Y:S01]  /*1920*/  UISETP.LT.U32.AND UP0, UPT, UR48, 0x14, UPT ;  /* 0x000000143000788c */ /* 0x000fe2000bf01070 */
[----:B------:R-:W-:Y:S01]  /*1930*/  UMOV UR23, 0x1 ;  /* 0x0000000100177882 */ /* 0x000fe20000000000 */
[----:B------:R-:W-:-:S02]  /*1940*/  UMOV UR26, URZ ;  /* 0x000000ff001a7c82 */ /* 0x000fc40008000000 */
[----:B------:R-:W-:Y:S01]  /*1950*/  USEL UR4, UR48, 0x14, UP0 ;  /* 0x0000001430047887 */ /* 0x000fe20008000000 */
[----:B------:R-:W-:Y:S01]  /*1960*/  UMOV UR27, URZ ;  /* 0x000000ff001b7c82 */ /* 0x000fe20008000000 */
[----:B------:R-:W-:Y:S02]  /*1970*/  UMOV UR34, URZ ;  /* 0x000000ff00227c82 */ /* 0x000fe40008000000 */
[----:B------:R-:W-:Y:S02]  /*1980*/  UIADD3 UR5, UPT, UPT, UR4, -0x1, URZ ;  /* 0xffffffff04057890 */ /* 0x000fe4000fffe0ff */
[----:B------:R-:W-:Y:S02]  /*1990*/  @!UP2 UIADD3 UR5, UPT, UPT, UR4, URZ, URZ ;  /* 0x000000ff0405a290 */ /* 0x000fe4000fffe0ff */
[----:B------:R-:W-:Y:S02]  /*19a0*/  UIADD3 UR45, UPT, UPT, UR48, -UR4, URZ ;  /* 0x80000004302d7290 */ /* 0x000fe4000fffe0ff */
[----:B-123--:R-:W-:-:S12]  /*19b0*/  UIADD3 UR49, UPT, UPT, UR5, 0x1, URZ ;  /* 0x0000000105317890 */ /* 0x00efd8000fffe0ff */
.L_x_40:
[----:B------:R-:W1:Y:S01]  /*19c0*/  S2UR UR25, SR_CgaCtaId ;  /* 0x00000000001979c3 */ /* 0x000e620000008800 */
[----:B------:R-:W-:Y:S01]  /*19d0*/  UMOV UR4, 0x400 ;  /* 0x0000040000047882 */ /* 0x000fe20000000000 */
[----:B------:R-:W-:Y:S01]  /*19e0*/  MOV R0, UR23 ;  /* 0x0000001700007c02 */ /* 0x000fe20008000f00 */
[----:B------:R-:W-:Y:S02]  /*19f0*/  UISETP.NE.AND UP0, UPT, UR48, URZ, UPT ;  /* 0x000000ff3000728c */ /* 0x000fe4000bf05270 */
[----:B------:R-:W-:Y:S01]  /*1a00*/  ULEA UR19, UR28, UR50, 0x6 ;  /* 0x000000321c137291 */ /* 0x000fe2000f8e30ff */
[----:B------:R-:W-:Y:S01]  /*1a10*/  SHF.L.U32 R0, R0, 0x1f, RZ ;  /* 0x0000001f00007819 */ /* 0x000fe200000006ff */
[----:B------:R-:W-:Y:S01]  /*1a20*/  UMOV UR24, URZ ;  /* 0x000000ff00187c82 */ /* 0x000fe20008000000 */
[----:B------:R-:W-:Y:S01]  /*1a30*/  UMOV UR21, URZ ;  /* 0x000000ff00157c82 */ /* 0x000fe20008000000 */
[----:B------:R-:W-:Y:S01]  /*1a40*/  UMOV UR20, URZ ;  /* 0x000000ff00147c82 */ /* 0x000fe20008000000 */
[----:B-1----:R-:W-:-:S04]  /*1a50*/  ULEA UR25, UR25, UR4, 0x18 ;  /* 0x0000000419197291 */ /* 0x002fc8000f8ec0ff */
[----:B------:R-:W-:-:S09]  /*1a60*/  ULEA UR4, UR26, UR25, 0x3 ;  /* 0x000000191a047291 */ /* 0x000fd2000f8e18ff */
[----:B------:R1:W2:Y:S01]  /*1a70*/  SYNCS.PHASECHK.TRANS64.TRYWAIT P0, [UR4+0xa0], R0 ;  /* 0x0000a000ff0075a7 */ /* 0x0002a20008001104 */
[----:B------:R-:W-:-:S04]  /*1a80*/  ULEA.HI UR4, UR52, UR52, URZ, 0x1 ;  /* 0x0000003434047291 */ /* 0x000fc8000f8f08ff */
[----:B------:R-:W-:-:S04]  /*1a90*/  USHF.L.U32 UR4, UR4, 0x7, URZ ;  /* 0x0000000704047899 */ /* 0x000fc800080006ff */
[----:B------:R-:W-:-:S04]  /*1aa0*/  ULOP3.LUT UR4, UR4, 0xffffff00, URZ, 0xc0, !UPT ;  /* 0xffffff0004047892 */ /* 0x000fc8000f8ec0ff */
[----:B------:R-:W-:Y:S01]  /*1ab0*/  ULOP3.LUT UR35, UR4, 0x80, UR51, 0xf8, !UPT ;  /* 0x0000008004237892 */ /* 0x000fe2000f8ef833 */
[----:B------:R-:W-:Y:S11]  /*1ac0*/  BRA.U !UP0, `(.L_x_23) ;  /* 0x0000000508607547 */ /* 0x000ff6000b800000 */
[----:B------:R-:W3:Y:S01]  /*1ad0*/  LDCU.128 UR8, c[0x0][0x480] ;  /* 0x00009000ff0877ac */ /* 0x000ee20008000c00 */
[----:B------:R-:W4:Y:S01]  /*1ae0*/  LDCU.64 UR12, c[0x0][0x490] ;  /* 0x00009200ff0c77ac */ /* 0x000f220008000a00 */
[----:B------:R-:W1:Y:S01]  /*1af0*/  LDCU.64 UR20, c[0x0][0x4b0] ;  /* 0x00009600ff1477ac */ /* 0x000e620008000a00 */
[----:B------:R-:W1:Y:S01]  /*1b00*/  LDCU.64 UR16, c[0x0][0x4d0] ;  /* 0x00009a00ff1077ac */ /* 0x000e620008000a00 */
[----:B------:R-:W1:Y:S01]  /*1b10*/  LDCU UR43, c[0x0][0x390] ;  /* 0x00007200ff2b77ac */ /* 0x000e620008000800 */
[----:B---3--:R-:W-:Y:S02]  /*1b20*/  UIMAD.WIDE.U32 UR4, UR35, UR9, URZ ;  /* 0x00000009230472a5 */ /* 0x008fe4000f8e00ff */
[----:B------:R-:W-:Y:S01]  /*1b30*/  UISETP.NE.AND UP0, UPT, UR8, 0x1, UPT ;  /* 0x000000010800788c */ /* 0x000fe2000bf05270 */
[----:B------:R-:W3:Y:S04]  /*1b40*/  LDCU UR44, c[0x0][0x38c] ;  /* 0x00007180ff2c77ac */ /* 0x000ee80008000800 */
[----:B------:R-:W-:Y:S01]  /*1b50*/  UMOV UR4, UR5 ;  /* 0x0000000500047c82 */ /* 0x000fe20008000000 */
[----:B------:R-:W1:Y:S01]  /*1b60*/  LDCU.64 UR14, c[0x0][0x4b8] ;  /* 0x00009700ff0e77ac */ /* 0x000e620008000a00 */
[----:B------:R-:W-:-:S02]  /*1b70*/  USHF.R.U32.HI UR6, URZ, UR10, UR4 ;  /* 0x0000000aff067299 */ /* 0x000fc40008011604 */
[----:B------:R-:W-:Y:S02]  /*1b80*/  UIADD3 UR34, UPT, UPT, UR49, UR27, URZ ;  /* 0x0000001b31227290 */ /* 0x000fe4000fffe0ff */
[----:B------:R-:W-:Y:S02]  /*1b90*/  USEL UR6, UR35, UR6, !UP0 ;  /* 0x0000000623067287 */ /* 0x000fe4000c000000 */
[----:B------:R-:W-:Y:S02]  /*1ba0*/  UISETP.NE.AND UP0, UPT, UR11, 0x1, UPT ;  /* 0x000000010b00788c */ /* 0x000fe4000bf05270 */
[----:B----4-:R-:W-:Y:S02]  /*1bb0*/  UIMAD.WIDE.U32 UR4, UR6, UR12, URZ ;  /* 0x0000000c060472a5 */ /* 0x010fe4000f8e00ff */
[----:B------:R-:W-:Y:S01]  /*1bc0*/  UIADD3 UR7, UPT, UPT, -UR6, URZ, URZ ;  /* 0x000000ff06077290 */ /* 0x000fe2000fffe1ff */
[----:B------:R-:W-:-:S03]  /*1bd0*/  UMOV UR24, URZ ;  /* 0x000000ff00187c82 */ /* 0x000fc60008000000 */
[----:B------:R-:W-:Y:S01]  /*1be0*/  UIMAD UR7, UR8, UR7, UR35 ;  /* 0x00000007080772a4 */ /* 0x000fe2000f8e0223 */
[----:B------:R-:W-:Y:S02]  /*1bf0*/  UMOV UR4, UR5 ;  /* 0x0000000500047c82 */ /* 0x000fe40008000000 */
[----:B------:R-:W-:Y:S02]  /*1c00*/  USHF.R.U32.HI UR13, URZ, UR13, UR4 ;  /* 0x0000000dff0d7299 */ /* 0x000fe40008011604 */
[----:B------:R-:W4:Y:S02]  /*1c10*/  LDCU.64 UR4, c[0x0][0x4d8] ;  /* 0x00009b00ff0477ac */ /* 0x000f240008000a00 */
[----:B------:R-:W-:-:S04]  /*1c20*/  USEL UR13, UR6, UR13, !UP0 ;  /* 0x0000000d060d7287 */ /* 0x000fc8000c000000 */
[----:B------:R-:W-:-:S04]  /*1c30*/  UIADD3 UR12, UPT, UPT, -UR13, URZ, URZ ;  /* 0x000000ff0d0c7290 */ /* 0x000fc8000fffe1ff */
[----:B------:R-:W-:Y:S02]  /*1c40*/  UIMAD UR12, UR11, UR12, UR6 ;  /* 0x0000000c0b0c72a4 */ /* 0x000fe4000f8e0206 */
[----:B-1----:R-:W-:Y:S02]  /*1c50*/  UIMAD UR11, UR7, UR20, UR16 ;  /* 0x00000014070b72a4 */ /* 0x002fe4000f8e0210 */
[----:B------:R-:W-:Y:S01]  /*1c60*/  UIMAD UR12, UR12, UR21, UR17 ;  /* 0x000000150c0c72a4 */ /* 0x000fe2000f8e0211 */
[----:B------:R-:W-:Y:S01]  /*1c70*/  UMOV UR6, UR26 ;  /* 0x0000001a00067c82 */ /* 0x000fe20008000000 */
[----:B------:R-:W-:Y:S01]  /*1c80*/  UMOV UR20, URZ ;  /* 0x000000ff00147c82 */ /* 0x000fe20008000000 */
[----:B---3--:R-:W-:-:S09]  /*1c90*/  UMOV UR21, URZ ;  /* 0x000000ff00157c82 */ /* 0x008fd20008000000 */
.L_x_29:
[----:B------:R-:W-:Y:S01]  /*1ca0*/  @!P3 MOV R3, 0x5000 ;  /* 0x000050000003b802 */ /* 0x000fe20000000f00 */
[----:B------:R-:W-:Y:S01]  /*1cb0*/  ULEA UR9, UR6, UR25, 0x3 ;  /* 0x0000001906097291 */ /* 0x000fe2000f8e18ff */
[----:B-12---:R-:W-:Y:S11]  /*1cc0*/  @P0 BRA `(.L_x_24) ;  /* 0x0000000000100947 */ /* 0x006ff60003800000 */
[----:B------:R-:W-:Y:S04]  /*1cd0*/  MOV R0, UR23 ;  /* 0x0000001700007c02 */ /* 0x000fe80008000f00 */
[----:B------:R-:W-:Y:S04]  /*1ce0*/  SHF.L.U32 R5, R0, 0x1f, RZ ;  /* 0x0000001f00057819 */ /* 0x000fe800000006ff */
[----:B------:R-:W1:Y:S02]  /*1cf0*/  SYNCS.PHASECHK.TRANS64.TRYWAIT P0, [UR9+0xa0], R5 ;  /* 0x0000a005ff0075a7 */ /* 0x000e640008001109 */
[----:B-1----:R-:W-:Y:S05]  /*1d00*/  @!P0 BRA `(.L_x_25) ;  /* 0x0000007000888947 */ /* 0x002fea0003800000 */
.L_x_24:
[----:B------:R2:W-:Y:S01]  /*1d10*/  @!P3 SYNCS.ARRIVE.TRANS64 RZ, [UR9], R3 ;  /* 0x00000003ffffb9a7 */ /* 0x0005e20008000009 */
[----:B------:R-:W-:Y:S04]  /*1d20*/  ULOP3.LUT UR7, UR33, 0x2, URZ, 0xfc, !UPT ;  /* 0x0000000221077892 */ /* 0x000fe8000f8efcff */
[----:B------:R-:W-:Y:S09]  /*1d30*/  UISETP.NE.AND UP0, UPT, UR7, 0x2, UPT ;  /* 0x000000020700788c */ /* 0x000ff2000bf05270 */
[----:B------:R-:W-:Y:S05]  /*1d40*/  BRA.U UP0, `(.L_x_26) ;  /* 0x0000000100047547 */ /* 0x000fea000b800000 */
[----:B----4-:R-:W-:Y:S05]  /*1d50*/  BPT.TRAP 0x1 ;  /* 0x000000040000795c */ /* 0x010fea0000300000 */
.L_x_26:
[----:B------:R-:W-:Y:S04]  /*1d60*/  BSSY.RECONVERGENT B0, `(.L_x_27) ;  /* 0x0000003000007945 */ /* 0x000fe80003800200 */
[----:B------:R-:W-:Y:S05]  /*1d70*/  @P2 BRA `(.L_x_28) ;  /* 0x0000000000042947 */ /* 0x000fea0003800000 */
[----:B----4-:R-:W-:Y:S05]  /*1d80*/  BPT.TRAP 0x1 ;  /* 0x000000040000795c */ /* 0x010fea0000300000 */
.L_x_28:
[----:B----4-:R-:W-:Y:S05]  /*1d90*/  BSYNC.RECONVERGENT B0 ;  /* 0x0000000000007941 */ /* 0x010fea0003800200 */
.L_x_27:
[----:B------:R-:W-:Y:S02]  /*1da0*/  UIADD3 UR7, UPT, UPT, UR6, 0x1, URZ ;  /* 0x0000000106077890 */ /* 0x000fe4000fffe0ff */
[----:B------:R-:W-:Y:S02]  /*1db0*/  ULEA UR16, UR6, UR25, 0xb ;  /* 0x0000001906107291 */ /* 0x000fe4000f8e58ff */
[----:B------:R-:W-:Y:S02]  /*1dc0*/  UISETP.NE.AND UP0, UPT, UR7, 0x14, UPT ;  /* 0x000000140700788c */ /* 0x000fe4000bf05270 */
[----:B------:R-:W-:Y:S02]  /*1dd0*/  UIADD3 UR30, UP1, UPT, UR36, 0x80, URZ ;  /* 0x00000080241e7890 */ /* 0x000fe4000ff3e0ff */
[----:B------:R-:W-:Y:S02]  /*1de0*/  USEL UR8, URZ, 0x1, UP0 ;  /* 0x00000001ff087887 */ /* 0x000fe40008000000 */
[----:B------:R-:W-:Y:S02]  /*1df0*/  USEL UR26, UR7, URZ, UP0 ;  /* 0x000000ff071a7287 */ /* 0x000fe40008000000 */
[----:B------:R-:W-:Y:S02]  /*1e00*/  ULOP3.LUT UR23, UR23, UR8, URZ, 0x3c, !UPT ;  /* 0x0000000817177292 */ /* 0x000fe4000f8e3cff */
[----:B------:R-:W-:Y:S02]  /*1e10*/  ULEA UR7, UR26, UR25, 0x3 ;  /* 0x000000191a077291 */ /* 0x000fe4000f8e18ff */
[----:B------:R-:W-:Y:S02]  /*1e20*/  ULEA UR8, UR6, UR25, 0xd ;  /* 0x0000001906087291 */ /* 0x000fe4000f8e68ff */
[----:B------:R-:W-:Y:S01]  /*1e30*/  ULOP3.LUT UR9, UR9, 0xfefffff8, URZ, 0xc0, !UPT ;  /* 0xfefffff809097892 */ /* 0x000fe2000f8ec0ff */
[----:B-1----:R-:W-:Y:S01]  /*1e40*/  MOV R0, UR23 ;  /* 0x0000001700007c02 */ /* 0x002fe20008000f00 */
[----:B------:R-:W-:Y:S02]  /*1e50*/  USHF.L.U32 UR10, UR24, 0x5, URZ ;  /* 0x00000005180a7899 */ /* 0x000fe400080006ff */
[----:B------:R-:W-:Y:S01]  /*1e60*/  UIADD3.X UR31, UPT, UPT, URZ, UR37, URZ, UP1, !UPT ;  /* 0x00000025ff1f7290 */ /* 0x000fe20008ffe4ff */
[----:B--2---:R-:W-:Y:S01]  /*1e70*/  SHF.L.U32 R3, R0, 0x1f, RZ ;  /* 0x0000001f00037819 */ /* 0x004fe200000006ff */
[----:B------:R-:W-:Y:S02]  /*1e80*/  UIADD3 UR8, UPT, UPT, UR8, 0x6400, URZ ;  /* 0x0000640008087890 */ /* 0x000fe4000fffe0ff */
[----:B------:R-:W-:Y:S01]  /*1e90*/  UIADD3 UR28, UP0, UPT, UR36, 0x180, URZ ;  /* 0x00000180241c7890 */ /* 0x000fe2000ff1e0ff */
[----:B------:R3:W1:Y:S01]  /*1ea0*/  SYNCS.PHASECHK.TRANS64.TRYWAIT P0, [UR7+0xa0], R3 ;  /* 0x0000a003ff0075a7 */ /* 0x0006620008001107 */
[----:B------:R-:W-:Y:S02]  /*1eb0*/  UIMAD UR7, UR20, UR14, UR4 ;  /* 0x0000000e140772a4 */ /* 0x000fe4000f8e0204 */
[----:B------:R-:W-:Y:S02]  /*1ec0*/  UIMAD UR6, UR21, UR15, UR5 ;  /* 0x0000000f150672a4 */ /* 0x000fe4000f8e0205 */
[----:B------:R-:W-:Y:S02]  /*1ed0*/  UIADD3.X UR29, UPT, UPT, URZ, UR37, URZ, UP0, !UPT ;  /* 0x00000025ff1d7290 */ /* 0x000fe400087fe4ff */
[----:B------:R-:W-:Y:S02]  /*1ee0*/  UPRMT UR6, UR7, 0x40, UR6 ;  /* 0x0000004007067896 */ /* 0x000fe40008000006 */
[----:B------:R-:W-:Y:S02]  /*1ef0*/  UIADD3 UR16, UPT, UPT, UR16, 0x2e400, URZ ;  /* 0x0002e40010107890 */ /* 0x000fe4000fffe0ff */
[----:B------:R-:W-:Y:S02]  /*1f00*/  UPRMT UR6, UR6, 0x5410, URZ ;  /* 0x0000541006067896 */ /* 0x000fe400080000ff */
[----:B------:R-:W-:Y:S02]  /*1f10*/  UIADD3 UR32, UPT, UPT, UR20, 0x1, URZ ;  /* 0x0000000114207890 */ /* 0x000fe4000fffe0ff */
[----:B------:R-:W-:Y:S02]  /*1f20*/  UIADD3 UR22, UPT, UPT, UR21, 0x1, URZ ;  /* 0x0000000115167890 */ /* 0x000fe4000fffe0ff */
[----:B------:R-:W-:Y:S02]  /*1f30*/  UISETP.NE.AND UP2, UPT, UR32, UR44, UPT ;  /* 0x0000002c2000728c */ /* 0x000fe4000bf45270 */
[----:B------:R-:W-:Y:S02]  /*1f40*/  UIADD3 UR27, UPT, UPT, UR27, 0x1, URZ ;  /* 0x000000011b1b7890 */ /* 0x000fe4000fffe0ff */
[----:B------:R-:W-:Y:S01]  /*1f50*/  UIADD3 UR7, UPT, UPT, UR24, 0x1, URZ ;  /* 0x0000000118077890 */ /* 0x000fe2000fffe0ff */
[----:B------:R-:W-:Y:S01]  /*1f60*/  UMOV UR40, 0x0 ;  /* 0x0000000000287882 */ /* 0x000fe20000000000 */
[----:B------:R-:W-:Y:S01]  /*1f70*/  UMOV UR41, 0x10000000 ;  /* 0x1000000000297882 */ /* 0x000fe20000000000 */
[----:B------:R-:W-:Y:S01]  /*1f80*/  UMOV UR17, UR9 ;  /* 0x0000000900117c82 */ /* 0x000fe20008000000 */
[----:B------:R2:W-:Y:S01]  /*1f90*/  UTMALDG.4D.IM2COL.2CTA [UR8], [UR30], UR6, desc[UR40] ;  /* 0x000028081e0073b4 */ /* 0x0005e20008259006 */
[----:B------:R-:W-:Y:S02]  /*1fa0*/  UMOV UR18, UR10 ;  /* 0x0000000a00127c82 */ /* 0x000fe40008000000 */
[----:B------:R-:W-:Y:S04]  /*1fb0*/  @UP2 UIADD3 UR22, UPT, UPT, UR21, URZ, URZ ;  /* 0x000000ff15162290 */ /* 0x000fe8000fffe0ff */
[----:B------:R-:W-:Y:S01]  /*1fc0*/  UISETP.NE.AND UP0, UPT, UR22, UR43, UPT ;  /* 0x0000002b1600728c */ /* 0x000fe2000bf05270 */
[----:B------:R4:W-:Y:S10]  /*1fd0*/  UTMALDG.4D.2CTA [UR16], [UR28], desc[UR40] ;  /* 0x000028101c0075b4 */ /* 0x0009f40008219000 */
[----:B------:R-:W-:Y:S07]  /*1fe0*/  @UP0 UIADD3 UR7, UPT, UPT, UR24, URZ, URZ ;  /* 0x000000ff18070290 */ /* 0x000fee000fffe0ff */
[----:B------:R-:W-:Y:S01]  /*1ff0*/  UMOV UR24, UR7 ;  /* 0x0000000700187c82 */ /* 0x000fe20008000000 */
[----:B--2---:R-:W-:Y:S01]  /*2000*/  UMOV UR6, UR26 ;  /* 0x0000001a00067c82 */ /* 0x004fe20008000000 */
[----:B----4-:R-:W-:Y:S02]  /*2010*/  USEL UR21, UR22, URZ, UP0 ;  /* 0x000000ff16157287 */ /* 0x010fe40008000000 */
[----:B------:R-:W-:Y:S02]  /*2020*/  UISETP.NE.AND UP0, UPT, UR27, UR34, UPT ;  /* 0x000000221b00728c */ /* 0x000fe4000bf05270 */
[----:B------:R-:W-:Y:S07]  /*2030*/  USEL UR20, UR32, URZ, UP2 ;  /* 0x000000ff20147287 */ /* 0x000fee0009000000 */
[----:B---3--:R-:W-:Y:S05]  /*2040*/  BRA.U UP0, `(.L_x_29) ;  /* 0xfffffffd00147547 */ /* 0x008fea000b83ffff */
.L_x_23:
[----:B------:R-:W-:Y:S01]  /*2050*/  ULEA UR4, UR26, UR25, 0x3 ;  /* 0x000000191a047291 */ /* 0x000fe2000f8e18ff */
[----:B-1----:R-:W-:Y:S01]  /*2060*/  MOV R0, UR23 ;  /* 0x0000001700007c02 */ /* 0x002fe20008000f00 */
[----:B------:R-:W-:Y:S01]  /*2070*/  @!P1 SYNCS.ARRIVE.TRANS64.A1T0 RZ, [UR25+0x178], RZ ;  /* 0x000178ffffff99a7 */ /* 0x000fe20008100019 */
[----:B------:R-:W-:Y:S02]  /*2080*/  UISETP.GE.AND UP0, UPT, UR45, 0x1, UPT ;  /* 0x000000012d00788c */ /* 0x000fe4000bf06270 */
[----:B------:R-:W-:-:S04]  /*2090*/  SHF.L.U32 R0, R0, 0x1f, RZ ;  /* 0x0000001f00007819 */ /* 0x000fc800000006ff */
[----:B--2---:R1:W2:Y:S03]  /*20a0*/  SYNCS.PHASECHK.TRANS64.TRYWAIT P0, [UR4+0xa0], R0 ;  /* 0x0000a000ff0075a7 */ /* 0x0042a60008001104 */
[----:B------:R-:W-:Y:S05]  /*20b0*/  BRA.U !UP0, `(.L_x_30) ;  /* 0x00000005085c7547 */ /* 0x000fea000b800000 */
        /* <DEDUP_REMOVED lines=16> */
[----:B------:R-:W-:-:S03]  /*21c0*/  UMOV UR32, UR45 ;  /* 0x0000002d00207c82 */ /* 0x000fc60008000000 */
        /* <DEDUP_REMOVED lines=9> */
[----:B---3--:R-:W-:-:S11]  /*2260*/  UMOV UR6, UR26 ;  /* 0x0000001a00067c82 */ /* 0x008fd60008000000 */
.L_x_36:
[----:B------:R-:W-:Y:S01]  /*2270*/  @!P3 MOV R3, 0x5000 ;  /* 0x000050000003b802 */ /* 0x000fe20000000f00 */
[----:B------:R-:W-:Y:S01]  /*2280*/  ULEA UR9, UR6, UR25, 0x3 ;  /* 0x0000001906097291 */ /* 0x000fe2000f8e18ff */
[----:B-12---:R-:W-:Y:S11]  /*2290*/  @P0 BRA `(.L_x_31) ;  /* 0x0000000000100947 */ /* 0x006ff60003800000 */
[----:B------:R-:W-:Y:S04]  /*22a0*/  MOV R0, UR23 ;  /* 0x0000001700007c02 */ /* 0x000fe80008000f00 */
[----:B------:R-:W-:Y:S04]  /*22b0*/  SHF.L.U32 R5, R0, 0x1f, RZ ;  /* 0x0000001f00057819 */ /* 0x000fe800000006ff */
[----:B------:R-:W1:Y:S02]  /*22c0*/  SYNCS.PHASECHK.TRANS64.TRYWAIT P0, [UR9+0xa0], R5 ;  /* 0x0000a005ff0075a7 */ /* 0x000e640008001109 */
[----:B-1----:R-:W-:Y:S05]  /*22d0*/  @!P0 BRA `(.L_x_32) ;  /* 0x0000006c002c8947 */ /* 0x002fea0003800000 */
.L_x_31:
[----:B------:R2:W-:Y:S01]  /*22e0*/  @!P3 SYNCS.ARRIVE.TRANS64 RZ, [UR9], R3 ;  /* 0x00000003ffffb9a7 */ /* 0x0005e20008000009 */
[----:B------:R-:W-:Y:S04]  /*22f0*/  ULOP3.LUT UR7, UR33, 0x2, URZ, 0xfc, !UPT ;  /* 0x0000000221077892 */ /* 0x000fe8000f8efcff */
[----:B------:R-:W-:Y:S09]  /*2300*/  UISETP.NE.AND UP0, UPT, UR7, 0x2, UPT ;  /* 0x000000020700788c */ /* 0x000ff2000bf05270 */
[----:B------:R-:W-:Y:S05]  /*2310*/  BRA.U UP0, `(.L_x_33) ;  /* 0x0000000100047547 */ /* 0x000fea000b800000 */
[----:B----4-:R-:W-:Y:S05]  /*2320*/  BPT.TRAP 0x1 ;  /* 0x000000040000795c */ /* 0x010fea0000300000 */
.L_x_33:
[----:B------:R-:W-:Y:S04]  /*2330*/  BSSY.RECONVERGENT B0, `(.L_x_34) ;  /* 0x0000003000007945 */ /* 0x000fe80003800200 */
[----:B------:R-:W-:Y:S05]  /*2340*/  @P2 BRA `(.L_x_35) ;  /* 0x0000000000042947 */ /* 0x000fea0003800000 */
[----:B----4-:R-:W-:Y:S05]  /*2350*/  BPT.TRAP 0x1 ;  /* 0x000000040000795c */ /* 0x010fea0000300000 */
.L_x_35:
[----:B----4-:R-:W-:Y:S05]  /*2360*/  BSYNC.RECONVERGENT B0 ;  /* 0x0000000000007941 */ /* 0x010fea0003800200 */
.L_x_34:
        /* <DEDUP_REMOVED lines=26> */
[----:B------:R-:W-:Y:S01]  /*2510*/  UIADD3 UR7, UPT, UPT, UR24, 0x1, URZ ;  /* 0x0000000118077890 */ /* 0x000fe2000fffe0ff */
[----:B------:R-:W-:Y:S01]  /*2520*/  UMOV UR40, 0x0 ;  /* 0x0000000000287882 */ /* 0x000fe20000000000 */
[----:B------:R-:W-:Y:S01]  /*2530*/  UMOV UR41, 0x10000000 ;  /* 0x1000000000297882 */ /* 0x000fe20000000000 */
[----:B------:R-:W-:Y:S01]  /*2540*/  UMOV UR17, UR9 ;  /* 0x0000000900117c82 */ /* 0x000fe20008000000 */
[----:B------:R2:W-:Y:S01]  /*2550*/  UTMALDG.4D.IM2COL.2CTA [UR8], [UR30], UR6, desc[UR40] ;  /* 0x000028081e0073b4 */ /* 0x0005e20008259006 */
[----:B------:R-:W-:Y:S04]  /*2560*/  UMOV UR18, UR10 ;  /* 0x0000000a00127c82 */ /* 0x000fe80008000000 */
[----:B------:R-:W-:Y:S04]  /*2570*/  @UP2 UIADD3 UR22, UPT, UPT, UR21, URZ, URZ ;  /* 0x000000ff15162290 */ /* 0x000fe8000fffe0ff */
[----:B------:R-:W-:Y:S01]  /*2580*/  UISETP.NE.AND UP0, UPT, UR22, UR43, UPT ;  /* 0x0000002b1600728c */ /* 0x000fe2000bf05270 */
[----:B------:R4:W-:Y:S10]  /*2590*/  UTMALDG.4D.2CTA [UR16], [UR28], desc[UR40] ;  /* 0x000028101c0075b4 */ /* 0x0009f40008219000 */
[----:B------:R-:W-:Y:S07]  /*25a0*/  @UP0 UIADD3 UR7, UPT, UPT, UR24, URZ, URZ ;  /* 0x000000ff18070290 */ /* 0x000fee000fffe0ff */
[----:B------:R-:W-:Y:S01]  /*25b0*/  UMOV UR24, UR7 ;  /* 0x0000000700187c82 */ /* 0x000fe20008000000 */
[----:B--2---:R-:W-:Y:S02]  /*25c0*/  UIADD3 UR6, UPT, UPT, UR32, -0x1, URZ ;  /* 0xffffffff20067890 */ /* 0x004fe4000fffe0ff */
[----:B----4-:R-:W-:Y:S02]  /*25d0*/  USEL UR21, UR22, URZ, UP0 ;  /* 0x000000ff16157287 */ /* 0x010fe40008000000 */
[----:B------:R-:W-:Y:S02]  /*25e0*/  UISETP.GT.U32.AND UP0, UPT, UR32, 0x1, UPT ;  /* 0x000000012000788c */ /* 0x000fe4000bf04070 */
[----:B------:R-:W-:Y:S01]  /*25f0*/  USEL UR20, UR27, URZ, UP2 ;  /* 0x000000ff1b147287 */ /* 0x000fe20009000000 */
[----:B------:R-:W-:Y:S01]  /*2600*/  UMOV UR32, UR6 ;  /* 0x0000000600207c82 */ /* 0x000fe20008000000 */
[----:B------:R-:W-:Y:S05]  /*2610*/  UMOV UR6, UR26 ;  /* 0x0000001a00067c82 */ /* 0x000fea0008000000 */
[----:B---3--:R-:W-:Y:S05]  /*2620*/  BRA.U UP0, `(.L_x_36) ;  /* 0xfffffffd00107547 */ /* 0x008fea000b83ffff */
.L_x_30:
[----:B------:R-:W-:Y:S01]  /*2630*/  SHF.L.U32 R3, R2, 0x1f, RZ ;  /* 0x0000001f02037819 */ /* 0x000fe200000006ff */
[----:B------:R-:W-:-:S03]  /*2640*/  NOP ;  /* 0x0000000000007918 */ /* 0x000fc60000000000 */
[----:B-12---:R-:W1:Y:S02]  /*2650*/  SYNCS.PHASECHK.TRANS64.TRYWAIT P0, [UR25+0x180], R3 ;  /* 0x00018003ff0075a7 */ /* 0x006e640008001119 */
[----:B-1----:R-:W-:Y:S05]  /*2660*/  @!P0 BRA `(.L_x_37) ;  /* 0x0000006800608947 */ /* 0x002fea0003800000 */
.L_x_146:
[----:B------:R-:W2:Y:S01]  /*2670*/  LDS.128 R4, [UR25+0x1c0] ;  /* 0x0001c019ff047984 */ /* 0x000ea20008000c00 */
[----:B------:R-:W-:Y:S02]  /*2680*/  UIADD3 UR4, UPT, UPT, UR25, 0x188, URZ ;  /* 0x0000018819047890 */ /* 0x000fe4000fffe0ff */
[----:B------:R-:W-:Y:S01]  /*2690*/  UISETP.GE.AND UP0, UPT, UR39, 0x1, UPT ;  /* 0x000000012700788c */ /* 0x000fe2000bf06270 */
[----:B------:R-:W-:Y:S01]  /*26a0*/  @!PT LDS RZ, [RZ] ;  /* 0x00000000fffff984 */ /* 0x000fe20000000800 */
[----:B------:R-:W-:Y:S01]  /*26b0*/  @!PT LDS RZ, [RZ] ;  /* 0x00000000fffff984 */ /* 0x000fe20000000800 */
[----:B------:R-:W-:Y:S01]  /*26c0*/  @!PT LDS RZ, [RZ] ;  /* 0x00000000fffff984 */ /* 0x000fe20000000800 */
[----:B------:R-:W-:Y:S01]  /*26d0*/  @!PT LDS RZ, [RZ] ;  /* 0x00000000fffff984 */ /* 0x000fe20000000800 */
[----:B------:R3:W-:Y:S06]  /*26e0*/  MEMBAR.ALL.CTA ;  /* 0x0000000000007992 */ /* 0x0007ec0000008000 */
[----:B---3--:R-:W3:Y:S01]  /*26f0*/  FENCE.VIEW.ASYNC.S ;  /* 0x00000000000073c6 */ /* 0x008ee20000000000 */
[----:B------:R-:W-:-:S09]  /*2700*/  UPRMT UR4, URZ, 0x654, UR4 ;  /* 0x00000654ff047896 */ /* 0x000fd20008000004 */
[----:B---3--:R-:W-:Y:S01]  /*2710*/  SYNCS.ARRIVE.TRANS64.RED.A1T0 RZ, [UR4], RZ ;  /* 0x000000ffffff79a7 */ /* 0x008fe20008100404 */
[----:B--2---:R-:W-:-:S13]  /*2720*/  LOP3.LUT P0, RZ, R6, 0x1, RZ, 0xc0, !PT ;  /* 0x0000000106ff7812 */ /* 0x004fda000780c0ff */
[----:B------:R-:W-:Y:S01]  /*2730*/  VOTEU.ANY UP1, P0 ;  /* 0x0000000000ff7886 */ /* 0x000fe20000020100 */
[----:B------:R-:W-:-:S13]  /*2740*/  PLOP3.LUT P0, PT, PT, PT, UP1, 0x80, 0x8 ;  /* 0x000000000008781c */ /* 0x000fda0003f0f018 */
[----:B-1----:R-:W-:Y:S02]  /*2750*/  @P0 MOV R0, R4 ;  /* 0x0000000400000202 */ /* 0x002fe40000000f00 */
[----:B------:R-:W-:Y:S02]  /*2760*/  @P0 LOP3.LUT R4, R5, 0xffff, RZ, 0xc0, !PT ;  /* 0x0000ffff05040812 */ /* 0x000fe400078ec0ff */
[----:B------:R-:W-:Y:S02]  /*2770*/  @P0 R2UR UR6, R0 ;  /* 0x00000000000602ca */ /* 0x000fe400000e0000 */
[----:B------:R-:W-:-:S11]  /*2780*/  @P0 R2UR UR5, R4 ;  /* 0x00000000040502ca */ /* 0x000fd600000e0000 */
[----:B------:R-:W-:Y:S02]  /*2790*/  @UP1 UMOV UR42, UR6 ;  /* 0x00000006002a1c82 */ /* 0x000fe40008000000 */
[----:B------:R-:W-:Y:S01]  /*27a0*/  @UP1 UMOV UR38, UR5 ;  /* 0x0000000500261c82 */ /* 0x000fe20008000000 */
[----:B------:R-:W-:Y:S05]  /*27b0*/  BRA.U !UP0, `(.L_x_38) ;  /* 0x0000000108d47547 */ /* 0x000fea000b800000 */
[----:B------:R-:W1:Y:S01]  /*27c0*/  LDCU.128 UR16, c[0x0][0xb10] ;  /* 0x00016200ff1077ac */ /* 0x000e620008000c00 */
[----:B------:R-:W2:Y:S01]  /*27d0*/  LDCU UR21, c[0x0][0xb20] ;  /* 0x00016400ff1577ac */ /* 0x000ea20008000800 */
[----:B------:R-:W3:Y:S01]  /*27e0*/  LDCU UR20, c[0x0][0xb0c] ;  /* 0x00016180ff1477ac */ /* 0x000ee20008000800 */
[----:B------:R-:W4:Y:S01]  /*27f0*/  LDCU.64 UR8, c[0x0][0xb28] ;  /* 0x00016500ff0877ac */ /* 0x000f220008000a00 */
[----:B------:R-:W-:Y:S02]  /*2800*/  UISETP.NE.AND UP3, UPT, UR39, 0x1, UPT ;  /* 0x000000012700788c */ /* 0x000fe4000bf65270 */
[----:B-1----:R-:W-:Y:S02]  /*2810*/  UIMAD.WIDE.U32 UR4, UR46, UR19, URZ ;  /* 0x000000132e0472a5 */ /* 0x002fe4000f8e00ff */
[----:B------:R-:W-:Y:S02]  /*2820*/  UIMAD.WIDE.U32 UR6, UR47, UR16, URZ ;  /* 0x000000102f0672a5 */ /* 0x000fe4000f8e00ff */
[----:B------:R-:W-:-:S02]  /*2830*/  UISETP.NE.AND UP0, UPT, UR18, 0x1, UPT ;  /* 0x000000011200788c */ /* 0x000fc4000bf05270 */
[----:B------:R-:W-:Y:S01]  /*2840*/  UIMAD.WIDE.U32 UR14, UR38, UR19, URZ ;  /* 0x00000013260e72a5 */ /* 0x000fe2000f8e00ff */
[----:B------:R-:W-:Y:S01]  /*2850*/  UMOV UR4, UR5 ;  /* 0x0000000500047c82 */ /* 0x000fe20008000000 */
[----:B---3--:R-:W-:Y:S02]  /*2860*/  UISETP.NE.AND UP2, UPT, UR20, 0x1, UPT ;  /* 0x000000011400788c */ /* 0x008fe4000bf45270 */
[----:B--2---:R-:W-:Y:S02]  /*2870*/  USHF.R.U32.HI UR5, URZ, UR21, UR4 ;  /* 0x00000015ff057299 */ /* 0x004fe40008011604 */
[----:B------:R-:W-:Y:S01]  /*2880*/  UIMAD.WIDE.U32 UR12, UR42, UR16, URZ ;  /* 0x000000102a0c72a5 */ /* 0x000fe2000f8e00ff */
[----:B------:R-:W-:Y:S01]  /*2890*/  UMOV UR4, UR7 ;  /* 0x0000000700047c82 */ /* 0x000fe20008000000 */
[----:B------:R-:W-:Y:S02]  /*28a0*/  USEL UR5, UR46, UR5, !UP0 ;  /* 0x000000052e057287 */ /* 0x000fe4000c000000 */
[----:B------:R-:W-:-:S02]  /*28b0*/  USHF.R.U32.HI UR4, URZ, UR17, UR4 ;  /* 0x00000011ff047299 */ /* 0x000fc40008011604 */
[----:B----4-:R-:W-:Y:S02]  /*28c0*/  UIMAD.WIDE.U32 UR10, UR5, UR8, URZ ;  /* 0x00000008050a72a5 */ /* 0x010fe4000f8e00ff */
[----:B------:R-:W-:Y:S01]  /*28d0*/  USEL UR6, UR47, UR4, !UP2 ;  /* 0x000000042f067287 */ /* 0x000fe2000d000000 */
[----:B------:R-:W-:Y:S02]  /*28e0*/  UMOV UR12, UR13 ;  /* 0x0000000d000c7c82 */ /* 0x000fe40008000000 */
[----:B------:R-:W-:Y:S01]  /*28f0*/  UMOV UR4, UR15 ;  /* 0x0000000f00047c82 */ /* 0x000fe20008000000 */
[----:B------:R-:W-:Y:S01]  /*2900*/  UIMAD.WIDE.U32 UR14, UR6, UR8, URZ ;  /* 0x00000008060e72a5 */ /* 0x000fe2000f8e00ff */
[----:B------:R-:W-:Y:S01]  /*2910*/  UMOV UR10, UR11 ;  /* 0x0000000b000a7c82 */ /* 0x000fe20008000000 */
[----:B------:R-:W-:Y:S02]  /*2920*/  USHF.R.U32.HI UR4, URZ, UR21, UR4 ;  /* 0x00000015ff047299 */ /* 0x000fe40008011604 */
[----:B------:R-:W-:-:S03]  /*2930*/  @UP3 USHF.R.U32.HI UR5, URZ, UR9, UR10 ;  /* 0x00000009ff053299 */ /* 0x000fc6000801160a */
[----:B------:R-:W-:Y:S01]  /*2940*/  UMOV UR14, UR15 ;  /* 0x0000000f000e7c82 */ /* 0x000fe20008000000 */
[----:B------:R-:W-:Y:S02]  /*2950*/  USHF.R.U32.HI UR17, URZ, UR17, UR12 ;  /* 0x00000011ff117299 */ /* 0x000fe4000801160c */
[----:B------:R-:W-:Y:S02]  /*2960*/  USEL UR4, UR38, UR4, !UP0 ;  /* 0x0000000426047287 */ /* 0x000fe4000c000000 */
[----:B------:R-:W-:Y:S02]  /*2970*/  @UP3 USHF.R.U32.HI UR6, URZ, UR9, UR14 ;  /* 0x00000009ff063299 */ /* 0x000fe4000801160e */
[----:B------:R-:W-:Y:S02]  /*2980*/  UIMAD UR7, UR39, UR5, URZ ;  /* 0x00000005270772a4 */ /* 0x000fe4000f8e02ff */
[----:B------:R-:W-:Y:S02]  /*2990*/  USEL UR5, UR42, UR17, !UP2 ;  /* 0x000000112a057287 */ /* 0x000fe4000d000000 */
[----:B------:R-:W-:-:S02]  /*29a0*/  UIMAD UR10, UR39, UR6, URZ ;  /* 0x00000006270a72a4 */ /* 0x000fc4000f8e02ff */
[----:B------:R-:W-:Y:S02]  /*29b0*/  UISETP.GE.AND UP0, UPT, UR4, UR7, UPT ;  /* 0x000000070400728c */ /* 0x000fe4000bf06270 */
[----:B------:R-:W-:Y:S02]  /*29c0*/  UIMAD.WIDE.U32 UR12, UR4, UR8, URZ ;  /* 0x00000008040c72a5 */ /* 0x000fe4000f8e00ff */
[----:B------:R-:W-:Y:S02]  /*29d0*/  UISETP.GE.OR UP0, UPT, UR5, UR10, UP0 ;  /* 0x0000000a0500728c */ /* 0x000fe40008706670 */
[----:B------:R-:W-:Y:S02]  /*29e0*/  UIMAD.WIDE.U32 UR10, UR5, UR8, URZ ;  /* 0x00000008050a72a5 */ /* 0x000fe4000f8e00ff */
[----:B------:R-:W-:Y:S01]  /*29f0*/  UIADD3 UR12, UPT, UPT, -UR4, URZ, URZ ;  /* 0x000000ff040c7290 */ /* 0x000fe2000fffe1ff */
[----:B------:R-:W-:Y:S01]  /*2a00*/  UMOV UR8, UR13 ;  /* 0x0000000d00087c82 */ /* 0x000fe20008000000 */
[----:B------:R-:W-:-:S02]  /*2a10*/  UIADD3 UR10, UPT, UPT, -UR5, URZ, URZ ;  /* 0x000000ff050a7290 */ /* 0x000fc4000fffe1ff */
[----:B------:R-:W-:-:S03]  /*2a20*/  USHF.R.U32.HI UR8, URZ, UR9, UR8 ;  /* 0x00000009ff087299 */ /* 0x000fc60008011608 */
[----:B------:R-:W-:Y:S01]  /*2a30*/  @!UP0 UMOV UR7, UR11 ;  /* 0x0000000b00078c82 */ /* 0x000fe20008000000 */
[----:B------:R-:W-:Y:S02]  /*2a40*/  UIMAD UR12, UR18, UR12, UR38 ;  /* 0x0000000c120c72a4 */ /* 0x000fe4000f8e0226 */
[----:B------:R-:W-:Y:S02]  /*2a50*/  USEL UR8, UR4, UR8, !UP3 ;  /* 0x0000000804087287 */ /* 0x000fe4000d800000 */
[----:B------:R-:W-:Y:S02]  /*2a60*/  @!UP0 USHF.R.U32.HI UR7, URZ, UR9, UR7 ;  /* 0x00000009ff078299 */ /* 0x000fe40008011607 */
[----:B------:R-:W-:Y:S02]  /*2a70*/  UIADD3 UR9, UPT, UPT, -UR8, URZ, URZ ;  /* 0x000000ff08097290 */ /* 0x000fe4000fffe1ff */
[----:B------:R-:W-:Y:S02]  /*2a80*/  @!UP0 USEL UR7, UR5, UR7, !UP3 ;  /* 0x0000000705078287 */ /* 0x000fe4000d800000 */
[----:B------:R-:W-:-:S02]  /*2a90*/  UIMAD UR9, UR39, UR9, UR4 ;  /* 0x00000009270972a4 */ /* 0x000fc4000f8e0204 */
[----:B------:R-:W-:Y:S02]  /*2aa0*/  @!UP0 UIADD3 UR8, UPT, UPT, UR8, -UR7, URZ ;  /* 0x8000000708088290 */ /* 0x000fe4000fffe0ff */
[----:B------:R-:W-:Y:S02]  /*2ab0*/  @!UP0 UIMAD UR7, UR9, UR6, UR7 ;  /* 0x00000006090782a4 */ /* 0x000fe4000f8e0207 */
[----:B------:R-:W-:Y:S02]  /*2ac0*/  @!UP0 UIMAD UR4, UR39, UR8, UR5 ;  /* 0x00000008270482a4 */ /* 0x000fe4000f8e0205 */
[----:B------:R-:W-:Y:S02]  /*2ad0*/  UIMAD UR6, UR20, UR10, UR42 ;  /* 0x0000000a140672a4 */ /* 0x000fe4000f8e022a */
[----:B------:R-:W-:Y:S01]  /*2ae0*/  UIMAD UR38, UR4, UR18, UR12 ;  /* 0x00000012042672a4 */ /* 0x000fe2000f8e020c */
[----:B------:R-:W-:Y:S02]  /*2af0*/  @!UP0 UMOV UR5, UR7 ;  /* 0x0000000700058c82 */ /* 0x000fe40008000000 */
[----:B------:R-:W-:-:S12]  /*2b00*/  UIMAD UR42, UR5, UR20, UR6 ;  /* 0x00000014052a72a4 */ /* 0x000fd8000f8e0206 */
.L_x_38:
[----:B------:R-:W1:Y:S02]  /*2b10*/  LDCU UR4, c[0x0][0xb30] ;  /* 0x00016600ff0477ac */ /* 0x000e640008000800 */
[----:B-1----:R-:W-:-:S09]  /*2b20*/  UISETP.NE.AND UP0, UPT, UR4, 0x1, UPT ;  /* 0x000000010400788c */ /* 0x002fd2000bf05270 */
[----:B------:R-:W-:Y:S05]  /*2b30*/  BRA.U UP0, `(.L_x_39) ;  /* 0x0000000100447547 */ /* 0x000fea000b800000 */
[----:B------:R-:W1:Y:S01]  /*2b40*/  LDCU.128 UR8, c[0x0][0xb10] ;  /* 0x00016200ff0877ac */ /* 0x000e620008000c00 */
[----:B------:R-:W2:Y:S01]  /*2b50*/  LDCU UR12, c[0x0][0xb0c] ;  /* 0x00016180ff0c77ac */ /* 0x000ea20008000800 */
[----:B------:R-:W3:Y:S01]  /*2b60*/  LDCU UR13, c[0x0][0xb20] ;  /* 0x00016400ff0d77ac */ /* 0x000ee20008000800 */
[----:B-1----:R-:W-:Y:S02]  /*2b70*/  UIMAD.WIDE.U32 UR6, UR42, UR8, URZ ;  /* 0x000000082a0672a5 */ /* 0x002fe4000f8e00ff */
[----:B------:R-:W-:Y:S02]  /*2b80*/  UIMAD.WIDE.U32 UR4, UR38, UR11, URZ ;  /* 0x0000000b260472a5 */ /* 0x000fe4000f8e00ff */
[----:B--2---:R-:W-:Y:S02]  /*2b90*/  UISETP.NE.AND UP2, UPT, UR12, 0x1, UPT ;  /* 0x000000010c00788c */ /* 0x004fe4000bf45270 */
[----:B------:R-:W-:Y:S01]  /*2ba0*/  UISETP.NE.AND UP0, UPT, UR10, 0x1, UPT ;  /* 0x000000010a00788c */ /* 0x000fe2000bf05270 */
[----:B------:R-:W-:-:S02]  /*2bb0*/  UMOV UR6, UR7 ;  /* 0x0000000700067c82 */ /* 0x000fc40008000000 */
[----:B------:R-:W-:Y:S01]  /*2bc0*/  UMOV UR4, UR5 ;  /* 0x0000000500047c82 */ /* 0x000fe20008000000 */
[----:B------:R-:W-:Y:S02]  /*2bd0*/  USHF.R.U32.HI UR6, URZ, UR9, UR6 ;  /* 0x00000009ff067299 */ /* 0x000fe40008011606 */
[----:B---3--:R-:W-:Y:S02]  /*2be0*/  USHF.R.U32.HI UR4, URZ, UR13, UR4 ;  /* 0x0000000dff047299 */ /* 0x008fe40008011604 */
[----:B------:R-:W-:Y:S02]  /*2bf0*/  USEL UR5, UR42, UR6, !UP2 ;  /* 0x000000062a057287 */ /* 0x000fe4000d000000 */
[----:B------:R-:W-:-:S04]  /*2c00*/  USEL UR4, UR38, UR4, !UP0 ;  /* 0x0000000426047287 */ /* 0x000fc8000c000000 */
[----:B------:R-:W-:Y:S02]  /*2c10*/  UIADD3 UR6, UPT, UPT, UR5, -UR4, URZ ;  /* 0x8000000405067290 */ /* 0x000fe4000fffe0ff */
[----:B------:R-:W-:Y:S02]  /*2c20*/  UIADD3 UR4, UPT, UPT, -UR5, UR4, URZ ;  /* 0x0000000405047290 */ /* 0x000fe4000fffe1ff */
[----:B------:R-:W-:Y:S02]  /*2c30*/  UIMAD UR38, UR6, UR10, UR38 ;  /* 0x0000000a062672a4 */ /* 0x000fe4000f8e0226 */
[----:B------:R-:W-:-:S12]  /*2c40*/  UIMAD UR42, UR4, UR12, UR42 ;  /* 0x0000000c042a72a4 */ /* 0x000fd8000f8e022a */
.L_x_39:
[----:B------:R-:W-:Y:S01]  /*2c50*/  R2UR UR5, R94 ;  /* 0x000000005e0572ca */ /* 0x000fe200000e0000 */
[----:B------:R-:W-:Y:S01]  /*2c60*/  UMOV UR27, UR34 ;  /* 0x00000022001b7c82 */ /* 0x000fe20008000000 */
[----:B------:R-:W-:Y:S02]  /*2c70*/  R2UR UR4, R93 ;  /* 0x000000005d0472ca */ /* 0x000fe400000e0000 */
[----:B------:R-:W-:Y:S02]  /*2c80*/  PLOP3.LUT P1, PT, PT, PT, PT, 0x80, 0x8 ;  /* 0x000000000008781c */ /* 0x000fe40003f2f070 */
[----:B------:R-:W-:-:S07]  /*2c90*/  LOP3.LUT R2, R2, 0x1, RZ, 0x3c, !PT ;  /* 0x0000000102027812 */ /* 0x000fce00078e3cff */
[----:B------:R-:W-:Y:S02]  /*2ca0*/  UIADD3 UR52, UPT, UPT, UR42, UR5, URZ ;  /* 0x000000052a347290 */ /* 0x000fe4000fffe0ff */
[----:B------:R-:W-:Y:S01]  /*2cb0*/  UIADD3 UR28, UPT, UPT, UR38, UR4, URZ ;  /* 0x00000004261c7290 */ /* 0x000fe2000fffe0ff */
[----:B------:R-:W-:Y:S11]  /*2cc0*/  BRA.U UP1, `(.L_x_40) ;  /* 0xffffffed013c7547 */ /* 0x000ff6000b83ffff */
[----:B------:R-:W-:Y:S01]  /*2cd0*/  UIADD3 UR25, UPT, UPT, UR25, 0xa0, URZ ;  /* 0x000000a019197890 */ /* 0x000fe2000fffe0ff */
[----:B------:R-:W-:-:S03]  /*2ce0*/  MOV R3, UR23 ;  /* 0x0000001700037c02 */ /* 0x000fc60008000f00 */
[----:B------:R-:W-:Y:S01]  /*2cf0*/  ULEA UR4, UR26, UR25, 0x3 ;  /* 0x000000191a047291 */ /* 0x000fe2000f8e18ff */
[----:B------:R-:W-:-:S08]  /*2d00*/  SHF.L.U32 R3, R3, 0x1f, RZ ;  /* 0x0000001f03037819 */ /* 0x000fd000000006ff */
[----:B------:R-:W1:Y:S02]  /*2d10*/  SYNCS.PHASECHK.TRANS64.TRYWAIT P0, [UR4], R3 ;  /* 0x00000003ff0075a7 */ /* 0x000e640008001104 */
[----:B-1----:R-:W-:Y:S05]  /*2d20*/  @!P0 BRA `(.L_x_41) ;  /* 0x0000006000c88947 */ /* 0x002fea0003800000 */
.L_x_148:
[----:B------:R-:W-:-:S04]  /*2d30*/  UIADD3 UR4, UPT, UPT, UR26, 0x1, URZ ;  /* 0x000000011a047890 */ /* 0x000fc8000fffe0ff */
[----:B------:R-:W-:-:S04]  /*2d40*/  UISETP.NE.AND UP0, UPT, UR4, 0x14, UPT ;  /* 0x000000140400788c */ /* 0x000fc8000bf05270 */
[----:B------:R-:W-:Y:S02]  /*2d50*/  USEL UR5, URZ, 0x1, UP0 ;  /* 0x00000001ff057887 */ /* 0x000fe40008000000 */
[----:B------:R-:W-:Y:S02]  /*2d60*/  USEL UR4, UR4, URZ, UP0 ;  /* 0x000000ff04047287 */ /* 0x000fe40008000000 */
[----:B------:R-:W-:Y:S02]  /*2d70*/  ULOP3.LUT UR6, UR23, UR5, URZ, 0x3c, !UPT ;  /* 0x0000000517067292 */ /* 0x000fe4000f8e3cff */
[----:B------:R-:W-:-:S04]  /*2d80*/  ULEA UR5, UR4, UR25, 0x3 ;  /* 0x0000001904057291 */ /* 0x000fc8000f8e18ff */
[----:B-1----:R-:W-:-:S04]  /*2d90*/  MOV R3, UR6 ;  /* 0x0000000600037c02 */ /* 0x002fc80008000f00 */
[----:B------:R-:W-:-:S04]  /*2da0*/  SHF.L.U32 R3, R3, 0x1f, RZ ;  /* 0x0000001f03037819 */ /* 0x000fc800000006ff */
[----:B------:R-:W1:Y:S02]  /*2db0*/  SYNCS.PHASECHK.TRANS64.TRYWAIT P0, [UR5], R3 ;  /* 0x00000003ff0075a7 */ /* 0x000e640008001105 */
[----:B-1----:R-:W-:Y:S05]  /*2dc0*/  @!P0 BRA `(.L_x_42) ;  /* 0x0000006000b88947 */ /* 0x002fea0003800000 */
.L_x_150:
        /* <DEDUP_REMOVED lines=10> */
.L_x_152:
        /* <DEDUP_REMOVED lines=10> */
.L_x_154:
        /* <DEDUP_REMOVED lines=10> */
.L_x_156:
        /* <DEDUP_REMOVED lines=10> */
.L_x_158:
        /* <DEDUP_REMOVED lines=10> */
.L_x_160:
        /* <DEDUP_REMOVED lines=10> */
.L_x_162:
        /* <DEDUP_REMOVED lines=10> */
.L_x_164:
        /* <DEDUP_REMOVED lines=10> */
.L_x_166:
        /* <DEDUP_REMOVED lines=10> */
.L_x_168:
        /* <DEDUP_REMOVED lines=10> */
.L_x_170:
        /* <DEDUP_REMOVED lines=10> */
.L_x_172:
        /* <DEDUP_REMOVED lines=10> */
.L_x_174:
        /* <DEDUP_REMOVED lines=10> */
.L_x_176:
        /* <DEDUP_REMOVED lines=10> */
.L_x_178:
        /* <DEDUP_REMOVED lines=10> */
.L_x_180:
        /* <DEDUP_REMOVED lines=10> */
.L_x_182:
        /* <DEDUP_REMOVED lines=10> */
.L_x_184:
[----:B------:R-:W-:-:S04]  /*3870*/  UIADD3 UR4, UPT, UPT, UR4, 0x1, URZ ;  /* 0x0000000104047890 */ /* 0x000fc8000fffe0ff */
[----:B------:R-:W-:-:S04]  /*3880*/  UISETP.NE.AND UP0, UPT, UR4, 0x14, UPT ;  /* 0x000000140400788c */ /* 0x000fc8000bf05270 */
[----:B------:R-:W-:Y:S02]  /*3890*/  USEL UR5, URZ, 0x1, UP0 ;  /* 0x00000001ff057887 */ /* 0x000fe40008000000 */
[----:B------:R-:W-:Y:S02]  /*38a0*/  USEL UR4, UR4, URZ, UP0 ;  /* 0x000000ff04047287 */ /* 0x000fe40008000000 */
[----:B------:R-:W-:Y:S02]  /*38b0*/  ULOP3.LUT UR5, UR6, UR5, URZ, 0x3c, !UPT ;  /* 0x0000000506057292 */ /* 0x000fe4000f8e3cff */
[----:B------:R-:W-:-:S04]  /*38c0*/  ULEA UR4, UR4, UR25, 0x3 ;  /* 0x0000001904047291 */ /* 0x000fc8000f8e18ff */
[----:B------:R-:W-:Y:S02]  /*38d0*/  IMAD.U32 R2, RZ, RZ, UR5 ;  /* 0x00000005ff027e24 */ /* 0x000fe4000f8e00ff */
[----:B-1----:R-:W-:-:S03]  /*38e0*/  MOV R0, UR4 ;  /* 0x0000000400007c02 */ /* 0x002fc60008000f00 */
[----:B------:R-:W-:-:S07]  /*38f0*/  SHF.L.U32 R3, R2, 0x1f, RZ ;  /* 0x0000001f02037819 */ /* 0x000fce00000006ff */
.L_x_60:
[----:B-1----:R1:W2:Y:S02]  /*3900*/  SYNCS.PHASECHK.TRANS64.TRYWAIT P0, [R0+URZ], R3 ;  /* 0x00000003000075a7 */ /* 0x0022a400080011ff */
[----:B--2---:R-:W-:Y:S05]  /*3910*/  @!P0 NANOSLEEP.SYNCS 0x989680 ;  /* 0x009896800000895d */ /* 0x004fea0003900000 */
[----:B------:R-:W2:Y:S02]  /*3920*/  @!P0 SYNCS.PHASECHK.TRANS64 P0, [R0+URZ], R3 ;  /* 0x00000003000085a7 */ /* 0x000ea400080010ff */
[----:B--2---:R-:W-:Y:S05]  /*3930*/  @P0 EXIT ;  /* 0x000000000000094d */ /* 0x004fea0003800000 */
[----:B------:R-:W-:Y:S05]  /*3940*/  BRA `(.L_x_60) ;  /* 0xfffffffc00ec7947 */ /* 0x000fea000383ffff */
.L_x_22:
[----:B------:R-:W2:Y:S02]  /*3950*/  S2UR UR4, SR_CgaCtaId ;  /* 0x00000000000479c3 */ /* 0x000ea40000008800 */
[----:B--2---:R-:W-:-:S04]  /*3960*/  UISETP.NE.AND UP0, UPT, UR4, URZ, UPT ;  /* 0x000000ff0400728c */ /* 0x004fc8000bf05270 */
[----:B------:R-:W-:-:S09]  /*3970*/  UISETP.NE.OR UP0, UPT, UR18, 0x1, UP0 ;  /* 0x000000011200788c */ /* 0x000fd20008705670 */
[----:B------:R-:W-:Y:S05]  /*3980*/  BRA.U UP0, `(.L_x_61) ;  /* 0x0000000100b47547 */ /* 0x000fea000b800000 */
[----:B------:R-:W2:Y:S01]  /*3990*/  S2UR UR5, SR_CgaCtaId ;  /* 0x00000000000579c3 */ /* 0x000ea20000008800 */
[----:B------:R-:W-:Y:S01]  /*39a0*/  UMOV UR4, 0x400 ;  /* 0x0000040000047882 */ /* 0x000fe20000000000 */
[----:B------:R-:W-:Y:S01]  /*39b0*/  HFMA2 R2, -RZ, RZ, 0, 5.9604644775390625e-08 ;  /* 0x00000001ff027431 */ /* 0x000fe200000001ff */
[----:B------:R-:W-:Y:S01]  /*39c0*/  ISETP.GE.U32.AND P0, PT, R3, 0x2, PT ;  /* 0x000000020300780c */ /* 0x000fe20003f06070 */
[----:B------:R-:W-:Y:S01]  /*39d0*/  IMAD.MOV.U32 R8, RZ, RZ, RZ ;  /* 0x000000ffff087224 */ /* 0x000fe200078e00ff */
[----:B--2---:R-:W-:-:S04]  /*39e0*/  ULEA UR4, UR5, UR4, 0x18 ;  /* 0x0000000405047291 */ /* 0x004fc8000f8ec0ff */
[----:B------:R-:W-:Y:S02]  /*39f0*/  UIADD3 UR5, UPT, UPT, UR4, 0x188, URZ ;  /* 0x0000018804057890 */ /* 0x000fe4000fffe0ff */
[----:B------:R-:W-:Y:S02]  /*3a00*/  UIADD3 UR8, UPT, UPT, UR4, 0x180, URZ ;  /* 0x0000018004087890 */ /* 0x000fe4000fffe0ff */
[----:B------:R-:W-:-:S12]  /*3a10*/  UPRMT UR5, URZ, 0x654, UR5 ;  /* 0x00000654ff057896 */ /* 0x000fd80008000005 */
.L_x_64:
[----:B------:R-:W-:Y:S01]  /*3a20*/  SHF.L.U32 R7, R2, 0x1f, RZ ;  /* 0x0000001f02077819 */ /* 0x000fe200000006ff */
[----:B------:R-:W-:Y:S02]  /*3a30*/  IMAD.U32 R4, RZ, RZ, UR8 ;  /* 0x00000008ff047e24 */ /* 0x000fe4000f8e00ff */
[----:B------:R-:W-:Y:S01]  /*3a40*/  @!P0 IMAD.MOV.U32 R5, RZ, RZ, 0x10 ;  /* 0x00000010ff058424 */ /* 0x000fe200078e00ff */
[----:B------:R-:W2:Y:S02]  /*3a50*/  SYNCS.PHASECHK.TRANS64.TRYWAIT P1, [UR4+0x188], R7 ;  /* 0x00018807ff0075a7 */ /* 0x000ea40008021104 */
[----:B------:R-:W-:-:S04]  /*3a60*/  PRMT R9, R3, 0x654, R4 ;  /* 0x0000065403097816 */ /* 0x000fc80000000004 */
[----:B------:R-:W-:Y:S01]  /*3a70*/  SEL R0, R9, R0, !P0 ;  /* 0x0000000009007207 */ /* 0x000fe20004000000 */
[----:B--2---:R-:W-:Y:S06]  /*3a80*/  @!P1 BRA `(.L_x_62) ;  /* 0x0000005c00389947 */ /* 0x004fec0003800000 */
.L_x_186:
[----:B------:R-:W-:Y:S01]  /*3a90*/  UIADD3 UR6, UPT, UPT, UR4, 0x1c0, URZ ;  /* 0x000001c004067890 */ /* 0x000fe2000fffe0ff */
[----:B------:R3:W-:Y:S01]  /*3aa0*/  @!P0 SYNCS.ARRIVE.TRANS64.RED RZ, [R0+URZ], R5 ;  /* 0x0000000500ff89a7 */ /* 0x0007e200080004ff */
[----:B------:R-:W-:Y:S01]  /*3ab0*/  UIADD3 UR7, UPT, UPT, UR4, 0x180, URZ ;  /* 0x0000018004077890 */ /* 0x000fe2000fffe0ff */
[----:B------:R-:W-:-:S08]  /*3ac0*/  LOP3.LUT R2, R2, 0x1, RZ, 0x3c, !PT ;  /* 0x0000000102027812 */ /* 0x000fd000078e3cff */
[----:B------:R-:W-:Y:S06]  /*3ad0*/  UGETNEXTWORKID.BROADCAST [UR6], [UR7] ;  /* 0x00000000060073ca */ /* 0x000fec0008000100 */
[----:B---3--:R-:W-:-:S04]  /*3ae0*/  SHF.L.U32 R5, R8, 0x1f, RZ ;  /* 0x0000001f08057819 */ /* 0x008fc800000006ff */
[----:B------:R-:W3:Y:S02]  /*3af0*/  SYNCS.PHASECHK.TRANS64.TRYWAIT P1, [UR4+0x180], R5 ;  /* 0x00018005ff0075a7 */ /* 0x000ee40008021104 */
[----:B---3--:R-:W-:Y:S05]  /*3b00*/  @!P1 BRA `(.L_x_63) ;  /* 0x0000005c00309947 */ /* 0x008fea0003800000 */
.L_x_188:
[----:B--2---:R-:W2:Y:S01]  /*3b10*/  LDS.128 R4, [UR4+0x1c0] ;  /* 0x0001c004ff047984 */ /* 0x004ea20008000c00 */
[----:B------:R-:W-:Y:S01]  /*3b20*/  LOP3.LUT R8, R8, 0x1, RZ, 0x3c, !PT ;  /* 0x0000000108087812 */ /* 0x000fe200078e3cff */
[----:B------:R-:W-:Y:S01]  /*3b30*/  @!PT LDS RZ, [RZ] ;  /* 0x00000000fffff984 */ /* 0x000fe20000000800 */
[----:B------:R-:W-:Y:S01]  /*3b40*/  @!PT LDS RZ, [RZ] ;  /* 0x00000000fffff984 */ /* 0x000fe20000000800 */
[----:B------:R-:W-:Y:S01]  /*3b50*/  @!PT LDS RZ, [RZ] ;  /* 0x00000000fffff984 */ /* 0x000fe20000000800 */
[----:B------:R-:W-:Y:S01]  /*3b60*/  @!PT LDS RZ, [RZ] ;  /* 0x00000000fffff984 */ /* 0x000fe20000000800 */
[----:B------:R3:W-:Y:S06]  /*3b70*/  MEMBAR.ALL.CTA ;  /* 0x0000000000007992 */ /* 0x0007ec0000008000 */
[----:B---3--:R-:W3:Y:S02]  /*3b80*/  FENCE.VIEW.ASYNC.S ;  /* 0x00000000000073c6 */ /* 0x008ee40000000000 */
[----:B---3--:R-:W-:Y:S01]  /*3b90*/  SYNCS.ARRIVE.TRANS64.RED.A1T0 RZ, [UR5], RZ ;  /* 0x000000ffffff79a7 */ /* 0x008fe20008100405 */
[----:B--2---:R-:W-:-:S13]  /*3ba0*/  LOP3.LUT P1, RZ, R6, 0x1, RZ, 0xc0, !PT ;  /* 0x0000000106ff7812 */ /* 0x004fda000782c0ff */
[----:B------:R-:W-:Y:S05]  /*3bb0*/  @P1 BRA `(.L_x_64) ;  /* 0xfffffffc00981947 */ /* 0x000fea000383ffff */
[----:B------:R-:W-:-:S04]  /*3bc0*/  SHF.L.U32 R0, R2, 0x1f, RZ ;  /* 0x0000001f02007819 */ /* 0x000fc800000006ff */
[----:B------:R-:W2:Y:S02]  /*3bd0*/  SYNCS.PHASECHK.TRANS64 P0, [UR4+0x188], R0 ;  /* 0x00018800ff0075a7 */ /* 0x000ea40008001004 */
[----:B-12---:R-:W-:Y:S05]  /*3be0*/  @P0 EXIT ;  /* 0x000000000000094d */ /* 0x006fea0003800000 */
[----:B------:R-:W-:-:S07]  /*3bf0*/  MOV R0, UR4 ;  /* 0x0000000400007c02 */ /* 0x000fce0008000f00 */
.L_x_65:
[----:B-1----:R-:W-:-:S04]  /*3c00*/  SHF.L.U32 R3, R2, 0x1f, RZ ;  /* 0x0000001f02037819 */ /* 0x002fc800000006ff */
[----:B------:R1:W2:Y:S03]  /*3c10*/  SYNCS.PHASECHK.TRANS64.TRYWAIT P0, [R0+URZ+0x188], R3 ;  /* 0x00018803000075a7 */ /* 0x0002a600080011ff */
[----:B--2---:R-:W-:Y:S05]  /*3c20*/  @!P0 NANOSLEEP.SYNCS 0x989680 ;  /* 0x009896800000895d */ /* 0x004fea0003900000 */
[----:B------:R-:W2:Y:S02]  /*3c30*/  @!P0 SYNCS.PHASECHK.TRANS64 P0, [R0+URZ+0x188], R3 ;  /* 0x00018803000085a7 */ /* 0x000ea400080010ff */
[----:B--2---:R-:W-:Y:S05]  /*3c40*/  @P0 EXIT ;  /* 0x000000000000094d */ /* 0x004fea0003800000 */
[----:B------:R-:W-:Y:S05]  /*3c50*/  BRA `(.L_x_65) ;  /* 0xfffffffc00e87947 */ /* 0x000fea000383ffff */
.L_x_61:
[----:B------:R-:W-:Y:S05]  /*3c60*/  BRA.U UP4, `(.L_x_66) ;  /* 0x0000001104647547 */ /* 0x000fea000b800000 */
[----:B------:R-:W2:Y:S01]  /*3c70*/  S2UR UR4, SR_CgaCtaId ;  /* 0x00000000000479c3 */ /* 0x000ea20000008800 */
[----:B------:R-:W-:Y:S01]  /*3c80*/  UMOV UR5, 0x40 ;  /* 0x0000004000057882 */ /* 0x000fe20000000000 */
[----:B------:R-:W-:Y:S01]  /*3c90*/  NOP ;  /* 0x0000000000007918 */ /* 0x000fe20000000000 */
[----:B------:R-:W-:Y:S01]  /*3ca0*/  UMOV UR6, 0x400 ;  /* 0x0000040000067882 */ /* 0x000fe20000000000 */
[----:B--2---:R-:W-:Y:S02]  /*3cb0*/  ULEA UR5, UR4, UR5, 0x18 ;  /* 0x0000000504057291 */ /* 0x004fe4000f8ec0ff */
[----:B------:R-:W-:-:S07]  /*3cc0*/  ULEA UR6, UR4, UR6, 0x18 ;  /* 0x0000000604067291 */ /* 0x000fce000f8ec0ff */
[----:B------:R-:W2:Y:S02]  /*3cd0*/  LDS.U8 R3, [UR5+0x1c] ;  /* 0x00001c05ff037984 */ /* 0x000ea40008000000 */
[----:B--2---:R-:W-:-:S13]  /*3ce0*/  ISETP.NE.AND P0, PT, R3, RZ, PT ;  /* 0x000000ff0300720c */ /* 0x004fda0003f05270 */
[----:B------:R-:W-:Y:S05]  /*3cf0*/  @P0 BRA `(.L_x_67) ;  /* 0x0000000400080947 */ /* 0x000fea0003800000 */
[----:B------:R-:W-:Y:S02]  /*3d00*/  UISETP.NE.U32.AND UP1, UPT, UR31, 0x1, UPT ;  /* 0x000000011f00788c */ /* 0x000fe4000bf25070 */
[----:B------:R-:W-:-:S07]  /*3d10*/  UIADD3 UR7, UPT, UPT, UR5, 0x8, URZ ;  /* 0x0000000805077890 */ /* 0x000fce000fffe0ff */
[----:B------:R-:W-:Y:S05]  /*3d20*/  BRA.U !UP1, `(.L_x_68) ;  /* 0x00000001099c7547 */ /* 0x000fea000b800000 */
[----:B------:R-:W-:Y:S01]  /*3d30*/  ELECT P0, URZ, PT ;  /* 0x0000000000ff782f */ /* 0x000fe20003800000 */
[----:B------:R-:W-:-:S12]  /*3d40*/  BSSY B0, `(.L_x_68) ;  /* 0x0000025000007945 */ /* 0x000fd80003800000 */
[----:B------:R-:W-:Y:S05]  /*3d50*/  @!P0 BRA `(.L_x_69) ;  /* 0x00000000008c8947 */ /* 0x000fea0003800000 */
[----:B------:R-:W-:-:S05]  /*3d60*/  UMOV UR4, 0x10 ;  /* 0x0000001000047882 */ /* 0x000fca0000000000 */
[----:B------:R-:W-:Y:S04]  /*3d70*/  DEPBAR.LE SB2, 0x36 ;  /* 0x0000ad800000791a */ /* 0x000fe80000000000 */
[----:B------:R-:W2:Y:S02]  /*3d80*/  UTCATOMSWS.2CTA.FIND_AND_SET.ALIGN UP0, UR4, UR4 ;  /* 0x00000004000475e3 */ /* 0x000ea40008200800 */
[----:B--2---:R-:W-:Y:S01]  /*3d90*/  MOV R10, UR4 ;  /* 0x00000004000a7c02 */ /* 0x004fe20008000f00 */
[----:B------:R-:W-:Y:S06]  /*3da0*/  BRA.U UP0, `(.L_x_70) ;  /* 0x0000000100187547 */ /* 0x000fec000b800000 */
.L_x_71:
[----:B------:R-:W-:Y:S05]  /*3db0*/  NANOSLEEP 0x64 ;  /* 0x000000640000795d */ /* 0x000fea0003800000 */
[----:B------:R-:W-:-:S05]  /*3dc0*/  UMOV UR4, 0x10 ;  /* 0x0000001000047882 */ /* 0x000fca0000000000 */
[----:B------:R-:W-:Y:S04]  /*3dd0*/  DEPBAR.LE SB2, 0x36 ;  /* 0x0000ad800000791a */ /* 0x000fe80000000000 */
[----:B------:R-:W2:Y:S02]  /*3de0*/  UTCATOMSWS.2CTA.FIND_AND_SET.ALIGN UP0, UR4, UR4 ;  /* 0x00000004000475e3 */ /* 0x000ea40008200800 */
[----:B--2---:R-:W-:Y:S01]  /*3df0*/  MOV R10, UR4 ;  /* 0x00000004000a7c02 */ /* 0x004fe20008000f00 */
[----:B------:R-:W-:Y:S05]  /*3e00*/  BRA.U !UP0, `(.L_x_71) ;  /* 0xfffffffd08e87547 */ /* 0x000fea000b83ffff */
.L_x_70:
[----:B------:R-:W2:Y:S01]  /*3e10*/  LDS R6, [UR5+0x10] ;  /* 0x00001005ff067984 */ /* 0x000ea20008000800 */
[----:B------:R-:W-:Y:S01]  /*3e20*/  IMAD.U32 R3, RZ, RZ, UR6 ;  /* 0x00000006ff037e24 */ /* 0x000fe2000f8e00ff */
[----:B------:R-:W-:-:S03]  /*3e30*/  MOV R4, UR30 ;  /* 0x0000001e00047c02 */ /* 0x000fc60008000f00 */
[----:B------:R-:W-:Y:S01]  /*3e40*/  VIADD R3, R3, 0x1d0 ;  /* 0x000001d003037836 */ /* 0x000fe20000000000 */
[----:B--2---:R-:W-:-:S04]  /*3e50*/  SHF.L.U32 R6, R6, 0x1f, RZ ;  /* 0x0000001f06067819 */ /* 0x004fc800000006ff */
[----:B------:R-:W2:Y:S02]  /*3e60*/  SYNCS.PHASECHK.TRANS64.TRYWAIT P0, [UR5+0x8], R6 ;  /* 0x00000806ff0075a7 */ /* 0x000ea40008001105 */
[----:B--2---:R-:W-:Y:S05]  /*3e70*/  @P0 BRA `(.L_x_72) ;  /* 0x0000000000080947 */ /* 0x004fea0003800000 */
[----:B------:R-:W2:Y:S02]  /*3e80*/  SYNCS.PHASECHK.TRANS64.TRYWAIT P0, [UR5+0x8], R6 ;  /* 0x00000806ff0075a7 */ /* 0x000ea40008001105 */
[----:B--2---:R-:W-:Y:S05]  /*3e90*/  @!P0 BRA `(.L_x_73) ;  /* 0x0000005800648947 */ /* 0x004fea0003800000 */
.L_x_72:
[----:B------:R-:W-:Y:S01]  /*3ea0*/  PRMT R4, R4, 0x654, R3 ;  /* 0x0000065404047816 */ /* 0x000fe20000000003 */
[----:B------:R-:W-:Y:S01]  /*3eb0*/  HFMA2 R3, -RZ, RZ, 0, 5.9604644775390625e-08 ;  /* 0x00000001ff037431 */ /* 0x000fe200000001ff */
[----:B------:R-:W-:Y:S01]  /*3ec0*/  UPRMT UR4, UR30, 0x654, UR7 ;  /* 0x000006541e047896 */ /* 0x000fe20008000007 */
[----:B------:R-:W-:Y:S02]  /*3ed0*/  IMAD.MOV.U32 R7, RZ, RZ, 0xffff ;  /* 0x0000ffffff077424 */ /* 0x000fe400078e00ff */
[----:B--2---:R-:W-:Y:S02]  /*3ee0*/  IMAD.MOV.U32 R6, RZ, RZ, 0x4 ;  /* 0x00000004ff067424 */ /* 0x004fe400078e00ff */
[----:B------:R-:W-:Y:S01]  /*3ef0*/  IMAD.SHL.U32 R9, R10, 0x20, RZ ;  /* 0x000000200a097824 */ /* 0x000fe200078e00ff */
[----:B------:R-:W-:Y:S02]  /*3f00*/  MOV R5, UR4 ;  /* 0x0000000400057c02 */ /* 0x000fe40008000f00 */
[-C--:B------:R-:W-:Y:S01]  /*3f10*/  SHF.L.U32 R8, R7, R10.reuse, RZ ;  /* 0x0000000a07087219 */ /* 0x080fe200000006ff */
[----:B------:R2:W-:Y:S01]  /*3f20*/  SYNCS.ARRIVE.TRANS64.RED RZ, [UR4], R6 ;  /* 0x00000006ffff79a7 */ /* 0x0005e20008000404 */
[----:B------:R-:W-:Y:S01]  /*3f30*/  SHF.L.U32 R7, R3, R10, RZ ;  /* 0x0000000a03077219 */ /* 0x000fe200000006ff */
[----:B------:R2:W-:Y:S04]  /*3f40*/  STS [UR6+0x1d0], R9 ;  /* 0x0001d009ff007988 */ /* 0x0005e80008000806 */
[----:B------:R2:W-:Y:S04]  /*3f50*/  STAS [R4.64], R10 ;  /* 0x0000000a04007dbd */ /* 0x0005e8000c0008ff */
[----:B------:R2:W-:Y:S04]  /*3f60*/  ATOMS.OR RZ, [UR5+0x14], R8 ;  /* 0x00001408ffff798c */ /* 0x0005e8000b000005 */
[----:B------:R2:W-:Y:S04]  /*3f70*/  ATOMS.OR RZ, [UR5+0x18], R7 ;  /* 0x00001807ffff798c */ /* 0x0005e8000b000005 */
[----:B------:R2:W-:Y:S02]  /*3f80*/  ATOMS.XOR RZ, [UR5+0x10], R3 ;  /* 0x00001003ffff798c */ /* 0x0005e4000b800005 */
.L_x_69:
[----:B-1----:R-:W-:Y:S05]  /*3f90*/  BSYNC B0 ;  /* 0x0000000000007941 */ /* 0x002fea0003800000 */
.L_x_68:
[----:B------:R-:W-:Y:S05]  /*3fa0*/  BRA.U UP1, `(.L_x_74) ;  /* 0x00000001016c7547 */ /* 0x000fea000b800000 */
[----:B------:R-:W-:-:S03]  /*3fb0*/  UMOV UR4, 0xffffffff ;  /* 0xffffffff00047882 */ /* 0x000fc60000000000 */
[----:B------:R-:W-:Y:S05]  /*3fc0*/  BRA.DIV UR4, `(.L_x_75) ;  /* 0x0000005a04307947 */ /* 0x000fea000b800000 */
[----:B------:R-:W-:-:S13]  /*3fd0*/  ELECT P6, URZ, PT ;  /* 0x0000000000ff782f */ /* 0x000fda00038c0000 */
.L_x_191:
[----:B------:R-:W-:Y:S05]  /*3fe0*/  @!P6 BRA `(.L_x_74) ;  /* 0x00000000005ce947 */ /* 0x000fea0003800000 */
[----:B--2---:R-:W2:Y:S02]  /*3ff0*/  LDS R4, [UR5+0x10] ;  /* 0x00001005ff047984 */ /* 0x004ea40008000800 */
[----:B--2---:R-:W-:-:S04]  /*4000*/  SHF.L.U32 R4, R4, 0x1f, RZ ;  /* 0x0000001f04047819 */ /* 0x004fc800000006ff */
[----:B------:R-:W2:Y:S02]  /*4010*/  SYNCS.PHASECHK.TRANS64.TRYWAIT P0, [UR5+0x8], R4 ;  /* 0x00000804ff0075a7 */ /* 0x000ea40008001105 */
[----:B--2---:R-:W-:Y:S05]  /*4020*/  @P0 BRA `(.L_x_76) ;  /* 0x0000000000080947 */ /* 0x004fea0003800000 */
[----:B------:R-:W2:Y:S02]  /*4030*/  SYNCS.PHASECHK.TRANS64.TRYWAIT P0, [UR5+0x8], R4 ;  /* 0x00000804ff0075a7 */ /* 0x000ea40008001105 */
[----:B--2---:R-:W-:Y:S05]  /*4040*/  @!P0 BRA `(.L_x_77) ;  /* 0x0000005800308947 */ /* 0x004fea0003800000 */
.L_x_76:
[----:B------:R-:W3:Y:S01]  /*4050*/  LDS R6, [UR6+0x1d0] ;  /* 0x0001d006ff067984 */ /* 0x000ee20008000800 */
[----:B--2---:R-:W-:Y:S02]  /*4060*/  HFMA2 R3, -RZ, RZ, 0, 5.9604644775390625e-08 ;  /* 0x00000001ff037431 */ /* 0x004fe400000001ff */
[----:B------:R-:W-:Y:S01]  /*4070*/  IMAD.MOV.U32 R4, RZ, RZ, 0xffff ;  /* 0x0000ffffff047424 */ /* 0x000fe200078e00ff */
[----:B------:R-:W-:Y:S01]  /*4080*/  UPRMT UR4, UR30, 0x654, UR7 ;  /* 0x000006541e047896 */ /* 0x000fe20008000007 */
[----:B---3--:R-:W-:-:S03]  /*4090*/  IMAD.SHL.U32 R5, R6, 0x20, RZ ;  /* 0x0000002006057824 */ /* 0x008fc600078e00ff */
[-C--:B------:R-:W-:Y:S02]  /*40a0*/  SHF.L.U32 R4, R4, R6.reuse, RZ ;  /* 0x0000000604047219 */ /* 0x080fe400000006ff */
[----:B------:R-:W-:Y:S01]  /*40b0*/  SHF.L.U32 R6, R3, R6, RZ ;  /* 0x0000000603067219 */ /* 0x000fe200000006ff */
[----:B------:R3:W-:Y:S04]  /*40c0*/  STS [UR6+0x1d0], R5 ;  /* 0x0001d005ff007988 */ /* 0x0007e80008000806 */
[----:B------:R3:W-:Y:S04]  /*40d0*/  ATOMS.OR RZ, [UR5+0x14], R4 ;  /* 0x00001404ffff798c */ /* 0x0007e8000b000005 */
[----:B------:R3:W-:Y:S01]  /*40e0*/  ATOMS.OR RZ, [UR5+0x18], R6 ;  /* 0x00001806ffff798c */ /* 0x0007e2000b000005 */
[----:B------:R-:W-:Y:S03]  /*40f0*/  SYNCS.ARRIVE.TRANS64.RED.A1T0 RZ, [UR4], RZ ;  /* 0x000000ffffff79a7 */ /* 0x000fe60008100404 */
[----:B------:R3:W-:Y:S01]  /*4100*/  ATOMS.XOR RZ, [UR5+0x10], R3 ;  /* 0x00001003ffff798c */ /* 0x0007e2000b800005 */
[----:B------:R-:W-:Y:S05]  /*4110*/  BRA `(.L_x_74) ;  /* 0x0000000000107947 */ /* 0x000fea0003800000 */
.L_x_67:
[----:B------:R-:W-:Y:S02]  /*4120*/  MOV R3, 0xffffffff ;  /* 0xffffffff00037802 */ /* 0x000fe40000000f00 */
[----:B------:R-:W-:-:S03]  /*4130*/  MOV R4, 0x4160 ;  /* 0x0000416000047802 */ /* 0x000fc60000000f00 */
[----:B------:R2:W-:Y:S04]  /*4140*/  STS [UR6+0x1d0], R3 ;  /* 0x0001d003ff007988 */ /* 0x0005e80008000806 */
[----:B-12--5:R-:W-:Y:S05]  /*4150*/  CALL.REL.NOINC `($__internal_1_$__cuda_sm10x_tcgen05_guardrail_trap_phase_invalid_during_alloc) ;  /* 0x0000005c006c7944 */ /* 0x026fea0003c00000 */
.L_x_74:
[----:B------:R-:W-:Y:S05]  /*4160*/  WARPSYNC.ALL ;  /* 0x0000000000007948 */ /* 0x000fea0003800000 */
[----:B------:R-:W4:Y:S01]  /*4170*/  S2UR UR17, SR_CgaCtaId ;  /* 0x00000000001179c3 */ /* 0x000f220000008800 */
[----:B------:R-:W-:Y:S01]  /*4180*/  UMOV UR4, 0x400 ;  /* 0x0000040000047882 */ /* 0x000fe20000000000 */
[----:B------:R-:W-:-:S06]  /*4190*/  NOP ;  /* 0x0000000000007918 */ /* 0x000fcc0000000000 */
[----:B------:R-:W-:Y:S06]  /*41a0*/  BAR.ARV 0x6, 0xa0 ;  /* 0x0182800000007b1d */ /* 0x000fec0000002000 */
[----:B------:R-:W1:Y:S01]  /*41b0*/  LDCU.64 UR6, c[0x0][0x388] ;  /* 0x00007100ff0677ac */ /* 0x000e620008000a00 */
[----:B------:R-:W-:Y:S01]  /*41c0*/  LOP3.LUT R2, R2, 0xffff, RZ, 0xc0, !PT ;  /* 0x0000ffff02027812 */ /* 0x000fe200078ec0ff */
[----:B--2---:R-:W-:Y:S01]  /*41d0*/  IMAD.MOV.U32 R8, RZ, RZ, 0x1 ;  /* 0x00000001ff087424 */ /* 0x004fe200078e00ff */
[----:B------:R-:W-:Y:S01]  /*41e0*/  LOP3.LUT R0, R0, 0xffff, RZ, 0xc0, !PT ;  /* 0x0000ffff00007812 */ /* 0x000fe200078ec0ff */
[----:B------:R-:W-:Y:S01]  /*41f0*/  UMOV UR21, URZ ;  /* 0x000000ff00157c82 */ /* 0x000fe20008000000 */
[----:B------:R-:W-:Y:S01]  /*4200*/  R2UR UR18, R2 ;  /* 0x00000000021272ca */ /* 0x000fe200000e0000 */
[----:B------:R-:W-:Y:S01]  /*4210*/  IMAD.MOV.U32 R2, RZ, RZ, RZ ;  /* 0x000000ffff027224 */ /* 0x000fe200078e00ff */
[----:B------:R-:W-:Y:S01]  /*4220*/  R2UR UR23, R0 ;  /* 0x00000000001772ca */ /* 0x000fe200000e0000 */
[----:B------:R-:W-:Y:S01]  /*4230*/  IMAD.MOV.U32 R0, RZ, RZ, RZ ;  /* 0x000000ffff007224 */ /* 0x000fe200078e00ff */
[----:B------:R-:W-:-:S02]  /*4240*/  UISETP.NE.AND UP3, UPT, UR31, URZ, UPT ;  /* 0x000000ff1f00728c */ /* 0x000fc4000bf65270 */
[----:B----4-:R-:W-:Y:S01]  /*4250*/  ULEA UR17, UR17, UR4, 0x18 ;  /* 0x0000000411117291 */ /* 0x010fe2000f8ec0ff */
[----:B------:R-:W-:Y:S01]  /*4260*/  UMOV UR16, URZ ;  /* 0x000000ff00107c82 */ /* 0x000fe20008000000 */
[----:B------:R-:W-:Y:S02]  /*4270*/  UMOV UR26, 0x0 ;  /* 0x00000000001a7882 */ /* 0x000fe40000000000 */
[----:B------:R-:W-:Y:S01]  /*4280*/  UIADD3 UR29, UPT, UPT, UR17, 0x188, URZ ;  /* 0x00000188111d7890 */ /* 0x000fe2000fffe0ff */
[----:B------:R-:W-:Y:S01]  /*4290*/  UMOV UR27, 0x10100010 ;  /* 0x10100010001b7882 */ /* 0x000fe20000000000 */
[----:B-1----:R-:W-:-:S03]  /*42a0*/  UIADD3 UR4, UPT, UPT, UR6, 0x1f, URZ ;  /* 0x0000001f06047890 */ /* 0x002fc6000fffe0ff */
[----:B---3--:R-:W1:Y:S01]  /*42b0*/  LDS R3, [UR17+0x1d0] ;  /* 0x0001d011ff037984 */ /* 0x008e620008000800 */
[----:B------:R-:W2:Y:S01]  /*42c0*/  LDCU UR6, c[0x0][0x390] ;  /* 0x00007200ff0677ac */ /* 0x000ea20008000800 */
[----:B------:R-:W-:Y:S02]  /*42d0*/  USHF.R.S32.HI UR5, URZ, 0x1f, UR4 ;  /* 0x0000001fff057899 */ /* 0x000fe40008011404 */
[----:B------:R-:W-:Y:S02]  /*42e0*/  UPRMT UR29, URZ, 0x654, UR29 ;  /* 0x00000654ff1d7896 */ /* 0x000fe4000800001d */
[----:B------:R-:W-:Y:S02]  /*42f0*/  ULEA.HI UR4, UR5, UR4, URZ, 0x5 ;  /* 0x0000000405047291 */ /* 0x000fe4000f8f28ff */
[----:B------:R-:W-:Y:S02]  /*4300*/  UIADD3 UR5, UPT, UPT, UR17, 0x6400, URZ ;  /* 0x0000640011057890 */ /* 0x000fe4000fffe0ff */
[----:B------:R-:W-:-:S02]  /*4310*/  USHF.R.S32.HI UR4, URZ, 0x5, UR4 ;  /* 0x00000005ff047899 */ /* 0x000fc40008011404 */
[----:B------:R-:W-:Y:S02]  /*4320*/  USHF.R.U32.HI UR5, URZ, 0x4, UR5 ;  /* 0x00000004ff057899 */ /* 0x000fe40008011605 */
[----:B------:R-:W-:Y:S02]  /*4330*/  UIMAD UR7, UR4, UR7, URZ ;  /* 0x00000007040772a4 */ /* 0x000fe4000f8e02ff */
[----:B------:R-:W-:Y:S02]  /*4340*/  UIADD3 UR4, UPT, UPT, UR17, 0x2e400, URZ ;  /* 0x0002e40011047890 */ /* 0x000fe4000fffe0ff */
[----:B------:R-:W-:Y:S02]  /*4350*/  ULOP3.LUT UR5, UR5, 0x3fff, URZ, 0xc0, !UPT ;  /* 0x00003fff05057892 */ /* 0x000fe4000f8ec0ff */
[----:B------:R-:W-:Y:S02]  /*4360*/  USHF.R.U32.HI UR4, URZ, 0x4, UR4 ;  /* 0x00000004ff047899 */ /* 0x000fe40008011604 */
[----:B------:R-:W-:-:S02]  /*4370*/  ULOP3.LUT UR19, UR5, 0x10000, URZ, 0xfc, !UPT ;  /* 0x0001000005137892 */ /* 0x000fc4000f8efcff */
[----:B------:R-:W-:Y:S02]  /*4380*/  ULOP3.LUT UR20, UR4, 0x3fff, URZ, 0xc0, !UPT ;  /* 0x00003fff04147892 */ /* 0x000fe4000f8ec0ff */
[----:B--2---:R-:W-:Y:S02]  /*4390*/  UIMAD UR4, UR7, UR6, URZ ;  /* 0x00000006070472a4 */ /* 0x004fe4000f8e02ff */
[----:B------:R-:W-:Y:S02]  /*43a0*/  ULOP3.LUT UR20, UR20, 0x10000, URZ, 0xfc, !UPT ;  /* 0x0001000014147892 */ /* 0x000fe4000f8efcff */
[----:B------:R-:W-:Y:S02]  /*43b0*/  UIADD3 UR28, UPT, UPT, UR4, -0x1, URZ ;  /* 0xffffffff041c7890 */ /* 0x000fe4000fffe0ff */
[----:B------:R-:W-:Y:S01]  /*43c0*/  UISETP.GE.AND UP4, UPT, UR4, 0x1, UPT ;  /* 0x000000010400788c */ /* 0x000fe2000bf86270 */
[----:B------:R-:W-:Y:S01]  /*43d0*/  UMOV UR24, 0x0 ;  /* 0x0000000000187882 */ /* 0x000fe20000000000 */
[----:B------:R-:W-:Y:S01]  /*43e0*/  UMOV UR25, 0x10100010 ;  /* 0x1010001000197882 */ /* 0x000fe20000000000 */
[C---:B-1----:R-:W-:Y:S01]  /*43f0*/  VIADD R5, R3.reuse, 0x40 ;  /* 0x0000004003057836 */ /* 0x042fe20000000000 */
[----:B------:R-:W-:-:S04]  /*4400*/  LOP3.LUT R4, R3, 0xffff, RZ, 0xc0, !PT ;  /* 0x0000ffff03047812 */ /* 0x000fc800078ec0ff */
[----:B------:R-:W-:-:S05]  /*4410*/  LOP3.LUT R5, R5, 0xffff, RZ, 0xc0, !PT ;  /* 0x0000ffff05057812 */ /* 0x000fca00078ec0ff */
[----:B------:R1:W-:Y:S02]  /*4420*/  STL.64 [R1], R4 ;  /* 0x0000000401007387 */ /* 0x0003e40000100a00 */
.L_x_86:
[----:B-1----:R-:W-:-:S04]  /*4430*/  SHF.L.U32 R5, R2, 0x1f, RZ ;  /* 0x0000001f02057819 */ /* 0x002fc800000006ff */
[----:B------:R-:W1:Y:S02]  /*4440*/  SYNCS.PHASECHK.TRANS64.TRYWAIT P0, [UR17+0x180], R5 ;  /* 0x00018005ff0075a7 */ /* 0x000e640008001111 */
[----:B-1-34-:R-:W-:Y:S05]  /*4450*/  @!P0 BRA `(.L_x_78) ;  /* 0x0000005400448947 */ /* 0x01afea0003800000 */
.L_x_193:
[----:B-1----:R-:W1:Y:S01]  /*4460*/  LDS.128 R4, [UR17+0x1c0] ;  /* 0x0001c011ff047984 */ /* 0x002e620008000c00 */
[----:B------:R-:W-:Y:S01]  /*4470*/  ULEA UR22, UR21, UR17, 0x3 ;  /* 0x0000001115167291 */ /* 0x000fe2000f8e18ff */
[----:B------:R-:W-:Y:S01]  /*4480*/  @!PT LDS RZ, [RZ] ;  /* 0x00000000fffff984 */ /* 0x000fe20000000800 */
[----:B------:R-:W-:Y:S01]  /*4490*/  @!PT LDS RZ, [RZ] ;  /* 0x00000000fffff984 */ /* 0x000fe20000000800 */
[----:B------:R-:W-:Y:S01]  /*44a0*/  @!PT LDS RZ, [RZ] ;  /* 0x00000000fffff984 */ /* 0x000fe20000000800 */
[----:B------:R-:W-:Y:S01]  /*44b0*/  @!PT LDS RZ, [RZ] ;  /* 0x00000000fffff984 */ /* 0x000fe20000000800 */
[----:B------:R2:W-:Y:S06]  /*44c0*/  MEMBAR.ALL.CTA ;  /* 0x0000000000007992 */ /* 0x0005ec0000008000 */
[----:B--2---:R-:W2:Y:S02]  /*44d0*/  FENCE.VIEW.ASYNC.S ;  /* 0x00000000000073c6 */ /* 0x004ea40000000000 */
[----:B--2---:R-:W-:Y:S01]  /*44e0*/  SYNCS.ARRIVE.TRANS64.RED.A1T0 RZ, [UR29], RZ ;  /* 0x000000ffffff79a7 */ /* 0x004fe2000810041d */
[----:B-1----:R-:W-:Y:S01]  /*44f0*/  LOP3.LUT P2, RZ, R6, 0x1, RZ, 0xc0, !PT ;  /* 0x0000000106ff7812 */ /* 0x002fe2000784c0ff */
[----:B------:R-:W-:-:S12]  /*4500*/  BRA.U UP3, `(.L_x_79) ;  /* 0x00000001030c7547 */ /* 0x000fd8000b800000 */
[----:B------:R-:W-:-:S04]  /*4510*/  SHF.L.U32 R5, R8, 0x1f, RZ ;  /* 0x0000001f08057819 */ /* 0x000fc800000006ff */
[----:B------:R-:W1:Y:S02]  /*4520*/  SYNCS.PHASECHK.TRANS64.TRYWAIT P0, [UR22+0x1a0], R5 ;  /* 0x0001a005ff0075a7 */ /* 0x000e640008001116 */
[----:B-1----:R-:W-:Y:S05]  /*4530*/  @!P0 BRA `(.L_x_80) ;  /* 0x0000005400248947 */ /* 0x002fea0003800000 */
.L_x_79:
[----:B------:R-:W-:Y:S05]  /*4540*/  BRA.U UP3, `(.L_x_81) ;  /* 0x0000000103d47547 */ /* 0x000fea000b800000 */
[----:B------:R-:W-:Y:S05]  /*4550*/  BRA.U !UP4, `(.L_x_82) ;  /* 0x000000010cc47547 */ /* 0x000fea000b800000 */
[----:B------:R-:W-:Y:S01]  /*4560*/  ULEA UR4, UR21, UR48, 0x2 ;  /* 0x0000003015047291 */ /* 0x000fe2000f8e10ff */
[----:B-1----:R-:W-:-:S08]  /*4570*/  SHF.L.U32 R4, R0, 0x1f, RZ ;  /* 0x0000001f00047819 */ /* 0x002fd000000006ff */
[----:B------:R-:W5:Y:S01]  /*4580*/  LDL R5, [UR4] ;  /* 0x00000004ff057983 */ /* 0x000f620008100800 */
[----:B------:R-:W-:Y:S02]  /*4590*/  ULEA UR4, UR16, UR17, 0x3 ;  /* 0x0000001110047291 */ /* 0x000fe4000f8e18ff */
[----:B------:R-:W-:Y:S01]  /*45a0*/  UPLOP3.LUT UP2, UPT, UPT, UPT, UPT, 0x40, 0x4 ;  /* 0x000000000004789c */ /* 0x000fe20003f4e870 */
[----:B------:R-:W-:Y:S01]  /*45b0*/  UMOV UR15, UR28 ;  /* 0x0000001c000f7c82 */ /* 0x000fe20008000000 */
[----:B------:R-:W-:-:S05]  /*45c0*/  UMOV UR5, UR16 ;  /* 0x0000001000057c82 */ /* 0x000fca0008000000 */
[----:B------:R1:W2:Y:S04]  /*45d0*/  SYNCS.PHASECHK.TRANS64.TRYWAIT P1, [UR4], R4 ;  /* 0x00000004ff0075a7 */ /* 0x0002a80008021104 */
.L_x_85:
[----:B---3--:R-:W-:Y:S01]  /*45e0*/  ULEA UR10, UR5, UR17, 0x3 ;  /* 0x00000011050a7291 */ /* 0x008fe2000f8e18ff */
[----:B--2-4-:R-:W-:Y:S11]  /*45f0*/  @P1 BRA `(.L_x_83) ;  /* 0x00000000000c1947 */ /* 0x014ff60003800000 */
[----:B------:R-:W-:Y:S04]  /*4600*/  SHF.L.U32 R7, R0, 0x1f, RZ ;  /* 0x0000001f00077819 */ /* 0x000fe800000006ff */
[----:B------:R-:W2:Y:S02]  /*4610*/  SYNCS.PHASECHK.TRANS64.TRYWAIT P0, [UR10], R7 ;  /* 0x00000007ff0075a7 */ /* 0x000ea4000800110a */
[----:B--2---:R-:W-:Y:S05]  /*4620*/  @!P0 BRA `(.L_x_84) ;  /* 0x0000005400008947 */ /* 0x004fea0003800000 */
.L_x_83:
[----:B------:R-:W-:Y:S01]  /*4630*/  UISETP.NE.AND UP0, UPT, UR15, URZ, UPT ;  /* 0x000000ff0f00728c */ /* 0x000fe2000bf05270 */
[----:B------:R-:W-:Y:S01]  /*4640*/  PLOP3.LUT P1, PT, PT, PT, PT, 0x80, 0x8 ;  /* 0x000000000008781c */ /* 0x000fe20003f2f070 */
[----:B------:R-:W-:Y:S02]  /*4650*/  UIADD3 UR4, UPT, UPT, UR5, 0x1, URZ ;  /* 0x0000000105047890 */ /* 0x000fe4000fffe0ff */
[----:B------:R-:W-:Y:S02]  /*4660*/  ULEA UR8, UR5, UR20, 0x7 ;  /* 0x0000001405087291 */ /* 0x000fe4000f8e38ff */
[----:B------:R-:W-:Y:S01]  /*4670*/  UISETP.NE.AND UP1, UPT, UR4, 0x14, UPT ;  /* 0x000000140400788c */ /* 0x000fe2000bf25270 */
[----:B------:R-:W-:Y:S01]  /*4680*/  PLOP3.LUT P0, PT, PT, PT, UP0, 0x80, 0x8 ;  /* 0x000000000008781c */ /* 0x000fe20003f0f008 */
[----:B------:R-:W-:Y:S02]  /*4690*/  UIADD3 UR12, UPT, UPT, UR8, 0x2, URZ ;  /* 0x00000002080c7890 */ /* 0x000fe4000fffe0ff */
[----:B------:R-:W-:Y:S02]  /*46a0*/  USEL UR6, URZ, 0x1, UP1 ;  /* 0x00000001ff067887 */ /* 0x000fe40008800000 */
[----:B------:R-:W-:Y:S02]  /*46b0*/  USEL UR16, UR4, URZ, UP1 ;  /* 0x000000ff04107287 */ /* 0x000fe40008800000 */
[----:B------:R-:W-:Y:S02]  /*46c0*/  UIADD3 UR10, UPT, UPT, UR10, 0xa0, URZ ;  /* 0x000000a00a0a7890 */ /* 0x000fe4000fffe0ff */
[----:B------:R-:W-:Y:S01]  /*46d0*/  @UP0 ULEA UR4, UR16, UR17, 0x3 ;  /* 0x0000001110040291 */ /* 0x000fe2000f8e18ff */
[----:B------:R-:W-:Y:S01]  /*46e0*/  LOP3.LUT R0, R0, UR6, RZ, 0x3c, !PT ;  /* 0x0000000600007c12 */ /* 0x000fe2000f8e3cff */
[----:B------:R-:W-:Y:S01]  /*46f0*/  UMOV UR9, 0x80004020 ;  /* 0x8000402000097882 */ /* 0x000fe20000000000 */
[----:B------:R-:W-:Y:S01]  /*4700*/  UMOV UR13, 0x80004020 ;  /* 0x80004020000d7882 */ /* 0x000fe20000000000 */
[----:B------:R-:W-:Y:S01]  /*4710*/  UMOV UR7, 0x80004020 ;  /* 0x8000402000077882 */ /* 0x000fe20000000000 */
[----:B-1----:R-:W-:Y:S04]  /*4720*/  @P0 SHF.L.U32 R4, R0, 0x1f, RZ ;  /* 0x0000001f00040819 */ /* 0x002fe800000006ff */
[----:B------:R3:W4:Y:S01]  /*4730*/  @P0 SYNCS.PHASECHK.TRANS64.TRYWAIT P1, [UR4], R4 ;  /* 0x00000004ff0005a7 */ /* 0x0007220008021104 */
[----:B------:R-:W-:Y:S11]  /*4740*/  ELECT P0, URZ, PT ;  /* 0x0000000000ff782f */ /* 0x000ff60003800000 */
[----:B------:R-:W-:Y:S02]  /*4750*/  @!UPT UIADD3 URZ, UPT, UPT, URZ, URZ, URZ ;  /* 0x000000fffffff290 */ /* 0x000fe4000fffe0ff */
[C---:B-----5:R-:W-:Y:S01]  /*4760*/  @P0 R2UR.BROADCAST UR14, R5.reuse ;  /* 0x00000000050e02ca */ /* 0x060fe200008e0000 */
[----:B------:R-:W-:Y:S01]  /*4770*/  ULEA UR4, UR5, UR19, 0x9 ;  /* 0x0000001305047291 */ /* 0x000fe2000f8e48ff */
[----:B------:R-:W-:Y:S11]  /*4780*/  ELECT P0, URZ, PT ;  /* 0x0000000000ff782f */ /* 0x000ff60003800000 */
[----:B------:R-:W-:Y:S02]  /*4790*/  @!UPT UIADD3 URZ, UPT, UPT, URZ, URZ, URZ ;  /* 0x000000fffffff290 */ /* 0x000fe4000fffe0ff */
[----:B------:R-:W-:Y:S01]  /*47a0*/  @P0 R2UR.BROADCAST UR11, R5 ;  /* 0x00000000050b02ca */ /* 0x000fe200008e0000 */
[----:B------:R-:W-:Y:S01]  /*47b0*/  UIADD3 UR6, UPT, UPT, UR4, 0x2, URZ ;  /* 0x0000000204067890 */ /* 0x000fe2000fffe0ff */
[----:B------:R-:W-:Y:S02]  /*47c0*/  UMOV UR5, 0x80004020 ;  /* 0x8000402000057882 */ /* 0x000fe40000000000 */
[----:B------:R1:W-:Y:S01]  /*47d0*/  UTCHMMA.2CTA gdesc[UR4], gdesc[UR8], tmem[UR14], tmem[UR26], idesc[UR27], UP2 ;  /* 0x00ff1a08040075ea */ /* 0x0003e2000920000e */
[----:B------:R-:W-:Y:S08]  /*47e0*/  UPLOP3.LUT UP2, UPT, UPT, UPT, UPT, 0x80, 0x8 ;  /* 0x000000000008789c */ /* 0x000ff00003f4f070 */
[----:B------:R3:W-:Y:S01]  /*47f0*/  UTCHMMA.2CTA gdesc[UR6], gdesc[UR12], tmem[UR11], tmem[UR24], idesc[UR25], UPT ;  /* 0x00ff180c060075ea */ /* 0x0007e2000ba0000b */
[----:B------:R3:W-:Y:S01]  /*4800*/  UTCBAR.2CTA.MULTICAST [UR10], URZ, UR18 ;  /* 0x000000ff0a0073e9 */ /* 0x0007e20008200812 */
[----:B-1----:R-:W-:Y:S02]  /*4810*/  UIADD3 UR4, UPT, UPT, UR15, 0x1, URZ ;  /* 0x000000010f047890 */ /* 0x002fe4000fffe0ff */
[----:B------:R-:W-:Y:S02]  /*4820*/  UIADD3 UR8, UPT, UPT, UR15, -0x1, URZ ;  /* 0xffffffff0f087890 */ /* 0x000fe4000fffe0ff */
[----:B------:R-:W-:Y:S01]  /*4830*/  UISETP.GT.U32.AND UP0, UPT, UR4, 0x1, UPT ;  /* 0x000000010400788c */ /* 0x000fe2000bf04070 */
[----:B------:R-:W-:Y:S04]  /*4840*/  UMOV UR5, UR16 ;  /* 0x0000001000057c82 */ /* 0x000fe80008000000 */
[----:B------:R-:W-:Y:S04]  /*4850*/  UMOV UR15, UR8 ;  /* 0x00000008000f7c82 */ /* 0x000fe80008000000 */
[----:B------:R-:W-:Y:S05]  /*4860*/  BRA.U UP0, `(.L_x_85) ;  /* 0xfffffffd005c7547 */ /* 0x000fea000b83ffff */
.L_x_82:
[----:B------:R-:W-:-:S09]  /*4870*/  UIADD3 UR4, UPT, UPT, UR22, 0x190, URZ ;  /* 0x0000019016047890 */ /* 0x000fd2000fffe0ff */
[----:B------:R2:W-:Y:S01]  /*4880*/  UTCBAR.2CTA.MULTICAST [UR4], URZ, UR23 ;  /* 0x000000ff040073e9 */ /* 0x0005e20008200817 */
[----:B------:R-:W-:Y:S02]  /*4890*/  NOP ;  /* 0x0000000000007918 */ /* 0x000fe40000000000 */
.L_x_81:
[----:B--2---:R-:W-:Y:S01]  /*48a0*/  UIADD3 UR4, UPT, UPT, UR21, 0x1, URZ ;  /* 0x0000000115047890 */ /* 0x004fe2000fffe0ff */
[----:B------:R-:W-:-:S03]  /*48b0*/  LOP3.LUT R2, R2, 0x1, RZ, 0x3c, !PT ;  /* 0x0000000102027812 */ /* 0x000fc600078e3cff */
[----:B------:R-:W-:-:S04]  /*48c0*/  UISETP.NE.AND UP0, UPT, UR4, 0x2, UPT ;  /* 0x000000020400788c */ /* 0x000fc8000bf05270 */
[----:B------:R-:W-:Y:S02]  /*48d0*/  USEL UR5, URZ, 0x1, UP0 ;  /* 0x00000001ff057887 */ /* 0x000fe40008000000 */
[----:B------:R-:W-:-:S04]  /*48e0*/  USEL UR21, UR4, URZ, UP0 ;  /* 0x000000ff04157287 */ /* 0x000fc80008000000 */
[----:B------:R-:W-:Y:S01]  /*48f0*/  LOP3.LUT R8, R8, UR5, RZ, 0x3c, !PT ;  /* 0x0000000508087c12 */ /* 0x000fe2000f8e3cff */
[----:B------:R-:W-:Y:S07]  /*4900*/  @P2 BRA `(.L_x_86) ;  /* 0xfffffff800c82947 */ /* 0x000fee000383ffff */
[----:B------:R-:W2:Y:S01]  /*4910*/  S2UR UR8, SR_CgaCtaId ;  /* 0x00000000000879c3 */ /* 0x000ea20000008800 */
[----:B------:R-:W-:Y:S01]  /*4920*/  ELECT P0, URZ, PT ;  /* 0x0000000000ff782f */ /* 0x000fe20003800000 */
[----:B------:R-:W-:Y:S01]  /*4930*/  HFMA2 R0, -RZ, RZ, 0, 5.9604644775390625e-08 ;  /* 0x00000001ff007431 */ /* 0x000fe200000001ff */
[----:B------:R-:W-:-:S05]  /*4940*/  UMOV UR4, 0x40 ;  /* 0x0000004000047882 */ /* 0x000fca0000000000 */
[----:B------:R-:W-:Y:S01]  /*4950*/  UVIRTCOUNT.DEALLOC.SMPOOL 0x80 ;  /* 0x000000800000784c */ /* 0x000fe20000000000 */
[----:B------:R-:W-:Y:S02]  /*4960*/  UISETP.NE.AND UP0, UPT, UR31, URZ, UPT ;  /* 0x000000ff1f00728c */ /* 0x000fe4000bf05270 */
[----:B--2---:R-:W-:-:S09]  /*4970*/  ULEA UR8, UR8, UR4, 0x18 ;  /* 0x0000000408087291 */ /* 0x004fd2000f8ec0ff */
[----:B------:R2:W-:Y:S01]  /*4980*/  @P0 STS.U8 [UR8+0x1c], R0 ;  /* 0x00001c00ff000988 */ /* 0x0005e20008000008 */
[----:B------:R-:W-:Y:S05]  /*4990*/  BRA.U UP0, `(.L_x_87) ;  /* 0x0000000100587547 */ /* 0x000fea000b800000 */
[----:B------:R-:W-:Y:S01]  /*49a0*/  UIADD3 UR5, UPT, UPT, UR17, 0x1a0, URZ ;  /* 0x000001a011057890 */ /* 0x000fe2000fffe0ff */
[----:B-1----:R-:W-:-:S03]  /*49b0*/  SHF.L.U32 R5, R8, 0x1f, RZ ;  /* 0x0000001f08057819 */ /* 0x002fc600000006ff */
[----:B------:R-:W-:-:S09]  /*49c0*/  ULEA UR4, UR21, UR5, 0x3 ;  /* 0x0000000515047291 */ /* 0x000fd2000f8e18ff */
[----:B------:R-:W1:Y:S02]  /*49d0*/  SYNCS.PHASECHK.TRANS64.TRYWAIT P0, [UR4], R5 ;  /* 0x00000005ff0075a7 */ /* 0x000e640008001104 */
[----:B-1----:R-:W-:Y:S05]  /*49e0*/  @!P0 BRA `(.L_x_88) ;  /* 0x0000005000288947 */ /* 0x002fea0003800000 */
.L_x_197:
[----:B------:R-:W-:-:S04]  /*49f0*/  UIADD3 UR4, UPT, UPT, UR21, 0x1, URZ ;  /* 0x0000000115047890 */ /* 0x000fc8000fffe0ff */
[----:B------:R-:W-:-:S04]  /*4a00*/  UISETP.NE.AND UP1, UPT, UR4, 0x2, UPT ;  /* 0x000000020400788c */ /* 0x000fc8000bf25270 */
[----:B---3--:R-:W-:Y:S02]  /*4a10*/  USEL UR6, URZ, 0x1, UP1 ;  /* 0x00000001ff067887 */ /* 0x008fe40008800000 */
[----:B------:R-:W-:-:S04]  /*4a20*/  USEL UR4, UR4, URZ, UP1 ;  /* 0x000000ff04047287 */ /* 0x000fc80008800000 */
[----:B------:R-:W-:Y:S01]  /*4a30*/  ULEA UR4, UR4, UR5, 0x3 ;  /* 0x0000000504047291 */ /* 0x000fe2000f8e18ff */
[----:B-1----:R-:W-:-:S04]  /*4a40*/  LOP3.LUT R5, R8, UR6, RZ, 0x3c, !PT ;  /* 0x0000000608057c12 */ /* 0x002fc8000f8e3cff */
[----:B------:R-:W-:Y:S01]  /*4a50*/  SHF.L.U32 R5, R5, 0x1f, RZ ;  /* 0x0000001f05057819 */ /* 0x000fe200000006ff */
[----:B--2---:R-:W-:-:S04]  /*4a60*/  IMAD.U32 R0, RZ, RZ, UR4 ;  /* 0x00000004ff007e24 */ /* 0x004fc8000f8e00ff */
[----:B------:R1:W2:Y:S03]  /*4a70*/  SYNCS.PHASECHK.TRANS64.TRYWAIT P0, [R0+URZ], R5 ;  /* 0x00000005000075a7 */ /* 0x0002a600080011ff */
[----:B--2---:R-:W-:Y:S05]  /*4a80*/  @!P0 NANOSLEEP.SYNCS 0x989680 ;  /* 0x009896800000895d */ /* 0x004fea0003900000 */
[----:B------:R-:W2:Y:S02]  /*4a90*/  @!P0 SYNCS.PHASECHK.TRANS64 P0, [R0+URZ], R5 ;  /* 0x00000005000085a7 */ /* 0x000ea400080010ff */
[----:B--2---:R-:W-:Y:S05]  /*4aa0*/  @P0 BRA `(.L_x_89) ;  /* 0x0000000000200947 */ /* 0x004fea0003800000 */
.L_x_90:
[----:B--2---:R2:W3:Y:S02]  /*4ab0*/  SYNCS.PHASECHK.TRANS64.TRYWAIT P0, [R0+URZ], R5 ;  /* 0x00000005000075a7 */ /* 0x0044e400080011ff */
[----:B---3--:R-:W-:Y:S05]  /*4ac0*/  @!P0 NANOSLEEP.SYNCS 0x989680 ;  /* 0x009896800000895d */ /* 0x008fea0003900000 */
[----:B------:R-:W3:Y:S02]  /*4ad0*/  @!P0 SYNCS.PHASECHK.TRANS64 P0, [R0+URZ], R5 ;  /* 0x00000005000085a7 */ /* 0x000ee400080010ff */
[----:B---3--:R-:W-:Y:S05]  /*4ae0*/  @!P0 BRA `(.L_x_90) ;  /* 0xfffffffc00f08947 */ /* 0x008fea000383ffff */
[----:B------:R-:W-:Y:S05]  /*4af0*/  BRA `(.L_x_89) ;  /* 0x00000000000c7947 */ /* 0x000fea0003800000 */
.L_x_87:
[----:B------:R-:W-:-:S04]  /*4b00*/  UIADD3 UR4, UPT, UPT, UR17, 0x1b0, URZ ;  /* 0x000001b011047890 */ /* 0x000fc8000fffe0ff */
[----:B------:R-:W-:-:S09]  /*4b10*/  UPRMT UR4, UR30, 0x654, UR4 ;  /* 0x000006541e047896 */ /* 0x000fd20008000004 */
[----:B------:R-:W-:Y:S03]  /*4b20*/  SYNCS.ARRIVE.TRANS64.RED.A1T0 RZ, [UR4], RZ ;  /* 0x000000ffffff79a7 */ /* 0x000fe60008100404 */
.L_x_89:
[----:B-12---:R-:W-:Y:S01]  /*4b30*/  SHF.L.U32 R5, RZ, 0x1f, RZ ;  /* 0x0000001fff057819 */ /* 0x006fe200000006ff */
[----:B------:R-:W-:Y:S01]  /*4b40*/  UIADD3 UR4, UPT, UPT, UR17, 0x1b0, URZ ;  /* 0x000001b011047890 */ /* 0x000fe2000fffe0ff */
[----:B------:R-:W-:Y:S02]  /*4b50*/  PLOP3.LUT P0, PT, PT, PT, UP0, 0x80, 0x8 ;  /* 0x000000000008781c */ /* 0x000fe40003f0f008 */
[----:B----4-:R-:W1:Y:S02]  /*4b60*/  SYNCS.PHASECHK.TRANS64.TRYWAIT P1, [UR17+0x1b0], R5 ;  /* 0x0001b005ff0075a7 */ /* 0x010e640008021111 */
[----:B-1----:R-:W-:Y:S09]  /*4b70*/  @!P1 BRA `(.L_x_91) ;  /* 0x0000004c00dc9947 */ /* 0x002ff20003800000 */
.L_x_199:
[----:B------:R-:W-:Y:S01]  /*4b80*/  @!UP0 UPRMT UR4, UR30, 0x654, UR4 ;  /* 0x000006541e048896 */ /* 0x000fe20008000004 */
[----:B------:R-:W-:Y:S01]  /*4b90*/  LOP3.LUT R2, R3, 0xffff, RZ, 0xc0, !PT ;  /* 0x0000ffff03027812 */ /* 0x000fe200078ec0ff */
[----:B------:R-:W-:Y:S02]  /*4ba0*/  IMAD.MOV.U32 R3, RZ, RZ, 0xffff ;  /* 0x0000ffffff037424 */ /* 0x000fe400078e00ff */
[----:B-1----:R-:W-:Y:S01]  /*4bb0*/  IMAD.MOV.U32 R5, RZ, RZ, 0x1 ;  /* 0x00000001ff057424 */ /* 0x002fe200078e00ff */
[----:B------:R-:W-:-:S04]  /*4bc0*/  SHF.R.U32.HI R2, RZ, 0x5, R2 ;  /* 0x00000005ff027819 */ /* 0x000fc80000011602 */
[----:B------:R-:W-:Y:S01]  /*4bd0*/  @!P0 SYNCS.ARRIVE.TRANS64.RED.A1T0 RZ, [UR4], RZ ;  /* 0x000000ffffff89a7 */ /* 0x000fe20008100404 */
[----:B------:R-:W-:Y:S01]  /*4be0*/  NOP ;  /* 0x0000000000007918 */ /* 0x000fe20000000000 */
[----:B------:R-:W1:Y:S01]  /*4bf0*/  LDS R0, [UR8+0x14] ;  /* 0x00001408ff007984 */ /* 0x000e620008000800 */
[-C--:B------:R-:W-:Y:S02]  /*4c00*/  SHF.L.U32 R3, R3, R2.reuse, RZ ;  /* 0x0000000203037219 */ /* 0x080fe400000006ff */
[----:B------:R-:W-:Y:S02]  /*4c10*/  SHF.L.U32 R5, R5, R2, RZ ;  /* 0x0000000205057219 */ /* 0x000fe400000006ff */
[----:B-1----:R-:W-:-:S04]  /*4c20*/  LOP3.LUT R0, R0, R3, RZ, 0xc0, !PT ;  /* 0x0000000300007212 */ /* 0x002fc800078ec0ff */
[----:B------:R-:W-:-:S13]  /*4c30*/  ISETP.NE.AND P0, PT, R0, R3, PT ;  /* 0x000000030000720c */ /* 0x000fda0003f05270 */
[----:B------:R-:W-:Y:S05]  /*4c40*/  @P0 BRA `(.L_x_92) ;  /* 0x00000000005c0947 */ /* 0x000fea0003800000 */
[----:B------:R-:W1:Y:S02]  /*4c50*/  LDS R0, [UR8+0x18] ;  /* 0x00001808ff007984 */ /* 0x000e640008000800 */
[----:B-1----:R-:W-:-:S04]  /*4c60*/  LOP3.LUT R0, R0, R5, RZ, 0xc0, !PT ;  /* 0x0000000500007212 */ /* 0x002fc800078ec0ff */
[----:B------:R-:W-:-:S13]  /*4c70*/  ISETP.NE.AND P0, PT, R0, R5, PT ;  /* 0x000000050000720c */ /* 0x000fda0003f05270 */
[----:B------:R-:W-:Y:S05]  /*4c80*/  @P0 BRA `(.L_x_93) ;  /* 0x0000000000400947 */ /* 0x000fea0003800000 */
[----:B------:R-:W-:Y:S01]  /*4c90*/  R2UR UR4, R3 ;  /* 0x00000000030472ca */ /* 0x000fe200000e0000 */
[----:B------:R-:W1:Y:S01]  /*4ca0*/  S2R R2, SR_LANEID ;  /* 0x0000000000027919 */ /* 0x000e620000000000 */
[----:B------:R-:W-:-:S04]  /*4cb0*/  LOP3.LUT R5, RZ, R5, RZ, 0x33, !PT ;  /* 0x00000005ff057212 */ /* 0x000fc800078e33ff */
[----:B---3--:R-:W2:Y:S07]  /*4cc0*/  REDUX UR6, R5 ;  /* 0x00000000050673c4 */ /* 0x008eae0000000000 */
[----:B------:R-:W-:-:S03]  /*4cd0*/  ULOP3.LUT UR5, URZ, UR4, URZ, 0x33, !UPT ;  /* 0x00000004ff057292 */ /* 0x000fc6000f8e33ff */
[----:B------:R-:W-:Y:S02]  /*4ce0*/  VOTEU.ANY UR4, UPT, PT ;  /* 0x0000000000047886 */ /* 0x000fe400038e0100 */
[----:B------:R-:W-:Y:S01]  /*4cf0*/  UFLO.U32 UR4, UR4 ;  /* 0x00000004000472bd */ /* 0x000fe200080e0000 */
[----:B------:R-:W-:-:S04]  /*4d00*/  IMAD.U32 R0, RZ, RZ, UR5 ;  /* 0x00000005ff007e24 */ /* 0x000fc8000f8e00ff */
[----:B------:R-:W3:Y:S02]  /*4d10*/  REDUX UR7, R0 ;  /* 0x00000000000773c4 */ /* 0x000ee40000000000 */
[----:B------:R4:W-:Y:S01]  /*4d20*/  UTCATOMSWS.AND URZ, UR5 ;  /* 0x0000000500ff79e3 */ /* 0x0009e20008000000 */
[----:B-1----:R-:W-:Y:S01]  /*4d30*/  ISETP.EQ.U32.AND P0, PT, R2, UR4, PT ;  /* 0x0000000402007c0c */ /* 0x002fe2000bf02070 */
[----:B--2---:R-:W-:Y:S02]  /*4d40*/  IMAD.U32 R2, RZ, RZ, UR6 ;  /* 0x00000006ff027e24 */ /* 0x004fe4000f8e00ff */
[----:B---3--:R-:W-:-:S10]  /*4d50*/  IMAD.U32 R3, RZ, RZ, UR7 ;  /* 0x00000007ff037e24 */ /* 0x008fd4000f8e00ff */
[----:B------:R4:W-:Y:S04]  /*4d60*/  @P0 ATOMS.AND RZ, [UR8+0x14], R3 ;  /* 0x00001403ffff098c */ /* 0x0009e8000a800008 */
[----:B------:R4:W-:Y:S01]  /*4d70*/  @P0 ATOMS.AND RZ, [UR8+0x18], R2 ;  /* 0x00001802ffff098c */ /* 0x0009e2000a800008 */
[----:B------:R-:W-:Y:S05]  /*4d80*/  BRA `(.L_x_94) ;  /* 0x0000000000147947 */ /* 0x000fea0003800000 */
.L_x_93:
[----:B------:R-:W-:Y:S02]  /*4d90*/  MOV R2, 0x4db0 ;  /* 0x00004db000027802 */ /* 0x000fe40000000f00 */
[----:B---3-5:R-:W-:Y:S05]  /*4da0*/  CALL.REL.NOINC `($__internal_0_$__cuda_sm10x_tcgen05_guardrail_trap_col_being_dealloced_not_returned_by_alloc) ;  /* 0x00000050004c7944 */ /* 0x028fea0003c00000 */
[----:B------:R-:W-:Y:S05]  /*4db0*/  BRA `(.L_x_94) ;  /* 0x0000000000087947 */ /* 0x000fea0003800000 */
.L_x_92:
[----:B------:R-:W-:Y:S02]  /*4dc0*/  MOV R2, 0x4de0 ;  /* 0x00004de000027802 */ /* 0x000fe40000000f00 */
[----:B---3-5:R-:W-:Y:S05]  /*4dd0*/  CALL.REL.NOINC `($__internal_2_$__cuda_sm10x_tcgen05_guardrail_trap_unallocated_columns_being_dealloced) ;  /* 0x0000005000587944 */ /* 0x028fea0003c00000 */
.L_x_94:
[----:B------:R-:W-:Y:S01]  /*4de0*/  NOP ;  /* 0x0000000000007918 */ /* 0x000fe20000000000 */
[----:B----4-:R-:W-:Y:S05]  /*4df0*/  EXIT ;  /* 0x000000000000794d */ /* 0x010fea0003800000 */
.L_x_66:
[----:B------:R-:W-:-:S09]  /*4e00*/  UISETP.NE.OR UP0, UPT, UR18, 0x3, !UP3 ;  /* 0x000000031200788c */ /* 0x000fd2000df05670 */
[----:B------:R-:W-:Y:S05]  /*4e10*/  BRA.U UP0, `(.L_x_95) ;  /* 0x0000001100447547 */ /* 0x000fea000b800000 */
[----:B------:R-:W2:Y:S01]  /*4e20*/  LDCU.64 UR4, c[0x0][0x888] ;  /* 0x00011100ff0477ac */ /* 0x000ea20008000a00 */
[----:B------:R-:W3:Y:S01]  /*4e30*/  S2UR UR6, SR_CgaCtaId ;  /* 0x00000000000679c3 */ /* 0x000ee20000008800 */
[----:B------:R-:W-:Y:S01]  /*4e40*/  HFMA2 R9, -RZ, RZ, 0, 5.9604644775390625e-08 ;  /* 0x00000001ff097431 */ /* 0x000fe200000001ff */
[----:B------:R-:W-:Y:S01]  /*4e50*/  MOV R8, RZ ;  /* 0x000000ff00087202 */ /* 0x000fe20000000f00 */
[----:B------:R-:W4:Y:S01]  /*4e60*/  LDCU UR36, c[0x0][0x370] ;  /* 0x00006e00ff2477ac */ /* 0x000f220008000800 */
[----:B------:R-:W-:Y:S01]  /*4e70*/  HFMA2 R3, -RZ, RZ, 0, 0.0078125 ;  /* 0x00002000ff037431 */ /* 0x000fe200000001ff */
[----:B------:R-:W1:Y:S03]  /*4e80*/  LDCU.128 UR32, c[0x0][0xb10] ;  /* 0x00016200ff2077ac */ /* 0x000e660008000c00 */
[----:B------:R-:W4:Y:S01]  /*4e90*/  LDC.64 R10, c[0x0][0x348] ;  /* 0x0000d200ff0a7b82 */ /* 0x000f220000000a00 */
[----:B------:R-:W1:Y:S01]  /*4ea0*/  LDCU UR29, c[0x0][0x374] ;  /* 0x00006e80ff1d77ac */ /* 0x000e620008000800 */
[----:B------:R-:W4:Y:S01]  /*4eb0*/  LDCU.64 UR26, c[0x0][0x890] ;  /* 0x00011200ff1a77ac */ /* 0x000f220008000a00 */
[----:B------:R-:W4:Y:S01]  /*4ec0*/  LDCU UR18, c[0x0][0xb0c] ;  /* 0x00016180ff1277ac */ /* 0x000f220008000800 */
[----:B--2---:R-:W-:Y:S01]  /*4ed0*/  UISETP.NE.U32.AND UP0, UPT, UR4, URZ, UPT ;  /* 0x000000ff0400728c */ /* 0x004fe2000bf05070 */
[----:B------:R-:W2:Y:S01]  /*4ee0*/  LDCU UR46, c[0x0][0xb20] ;  /* 0x00016400ff2e77ac */ /* 0x000ea20008000800 */
[----:B------:R-:W2:Y:S01]  /*4ef0*/  LDCU UR4, c[0x0][0xb30] ;  /* 0x00016600ff0477ac */ /* 0x000ea20008000800 */
[----:B------:R-:W2:Y:S01]  /*4f00*/  LDCU.128 UR40, c[0x0][0x980] ;  /* 0x00013000ff2877ac */ /* 0x000ea20008000c00 */
[----:B------:R-:W-:Y:S01]  /*4f10*/  UMOV UR24, 0x400 ;  /* 0x0000040000187882 */ /* 0x000fe20000000000 */
[----:B-1----:R-:W-:-:S02]  /*4f20*/  UIMAD.WIDE.U32 UR8, UR29, UR35, URZ ;  /* 0x000000231d0872a5 */ /* 0x002fc4000f8e00ff */
[----:B---3--:R-:W-:Y:S02]  /*4f30*/  ULEA UR24, UR6, UR24, 0x18 ;  /* 0x0000001806187291 */ /* 0x008fe4000f8ec0ff */
[----:B----4-:R-:W-:Y:S02]  /*4f40*/  UIMAD.WIDE.U32 UR6, UR36, UR32, URZ ;  /* 0x00000020240672a5 */ /* 0x010fe4000f8e00ff */
[----:B------:R-:W-:Y:S02]  /*4f50*/  UISETP.NE.AND.EX UP5, UPT, UR5, URZ, UPT, UP0 ;  /* 0x000000ff0500728c */ /* 0x000fe4000bfa5300 */
[----:B------:R-:W-:Y:S02]  /*4f60*/  UISETP.NE.U32.AND UP6, UPT, UR26, URZ, UPT ;  /* 0x000000ff1a00728c */ /* 0x000fe4000bfc5070 */
[----:B------:R-:W-:Y:S02]  /*4f70*/  UIADD3 UR37, UPT, UPT, UR24, 0x188, URZ ;  /* 0x0000018818257890 */ /* 0x000fe4000fffe0ff */
[----:B------:R-:W-:-:S02]  /*4f80*/  UISETP.NE.AND UP0, UPT, UR39, 0x1, UPT ;  /* 0x000000012700788c */ /* 0x000fc4000bf05270 */
[----:B------:R-:W-:Y:S01]  /*4f90*/  UISETP.NE.AND UP0, UPT, UR18, 0x1, UPT ;  /* 0x000000011200788c */ /* 0x000fe2000bf05270 */
[----:B------:R-:W-:Y:S01]  /*4fa0*/  UMOV UR6, UR7 ;  /* 0x0000000700067c82 */ /* 0x000fe20008000000 */
[----:B------:R-:W-:Y:S01]  /*4fb0*/  UMOV UR38, UR9 ;  /* 0x0000000900267c82 */ /* 0x000fe20008000000 */
[----:B------:R-:W-:Y:S02]  /*4fc0*/  UISETP.GE.AND UP2, UPT, UR39, 0x1, UPT ;  /* 0x000000012700788c */ /* 0x000fe4000bf46270 */
[----:B------:R-:W-:Y:S01]  /*4fd0*/  UISETP.NE.AND UP0, UPT, UR34, 0x1, UPT ;  /* 0x000000012200788c */ /* 0x000fe2000bf05270 */
[----:B------:R-:W-:Y:S01]  /*4fe0*/  UMOV UR25, URZ ;  /* 0x000000ff00197c82 */ /* 0x000fe20008000000 */
[----:B------:R-:W-:Y:S01]  /*4ff0*/  UPLOP3.LUT UP4, UPT, UPT, UPT, UPT, 0x40, 0x4 ;  /* 0x000000000004789c */ /* 0x000fe20003f8e870 */
[----:B------:R-:W1:Y:S01]  /*5000*/  LDCU.64 UR16, c[0x0][0xb28] ;  /* 0x00016500ff1077ac */ /* 0x000e620008000a00 */
[----:B------:R-:W3:Y:S01]  /*5010*/  LDCU.64 UR30, c[0x0][0x990] ;  /* 0x00013200ff1e77ac */ /* 0x000ee20008000a00 */
[----:B------:R-:W-:-:S02]  /*5020*/  UISETP.NE.AND.EX UP6, UPT, UR27, URZ, UPT, UP6 ;  /* 0x000000ff1b00728c */ /* 0x000fc4000bfc5360 */
[----:B------:R-:W-:Y:S02]  /*5030*/  UPRMT UR37, URZ, 0x654, UR37 ;  /* 0x00000654ff257896 */ /* 0x000fe40008000025 */
[----:B------:R-:W-:Y:S02]  /*5040*/  USHF.R.U32.HI UR44, URZ, UR33, UR6 ;  /* 0x00000021ff2c7299 */ /* 0x000fe40008011606 */
[----:B--2---:R-:W-:Y:S02]  /*5050*/  USHF.R.U32.HI UR38, URZ, UR46, UR38 ;  /* 0x0000002eff267299 */ /* 0x004fe40008011626 */
[----:B------:R-:W-:Y:S02]  /*5060*/  UISETP.NE.AND UP3, UPT, UR4, 0x1, UPT ;  /* 0x000000010400788c */ /* 0x000fe4000bf65270 */
[----:B------:R-:W-:Y:S02]  /*5070*/  UISETP.NE.AND UP2, UPT, UR40, 0x1, UPT ;  /* 0x000000012800788c */ /* 0x000fe4000bf45270 */
[----:B------:R-:W-:-:S11]  /*5080*/  UISETP.NE.AND UP0, UPT, UR43, 0x1, UPT ;  /* 0x000000012b00788c */ /* 0x000fd6000bf05270 */
.L_x_104:
[----:B------:R-:W-:Y:S04]  /*5090*/  SHF.L.U32 R5, R8, 0x1f, RZ ;  /* 0x0000001f08057819 */ /* 0x000fe800000006ff */
[----:B--2---:R-:W2:Y:S02]  /*50a0*/  SYNCS.PHASECHK.TRANS64.TRYWAIT P0, [UR24+0x180], R5 ;  /* 0x00018005ff0075a7 */ /* 0x004ea40008001118 */
[----:B--2---:R-:W-:Y:S05]  /*50b0*/  @!P0 BRA `(.L_x_96) ;  /* 0x0000004800a48947 */ /* 0x004fea0003800000 */
.L_x_201:
[----:B--2---:R-:W2:Y:S01]  /*50c0*/  LDS.128 R4, [UR24+0x1c0] ;  /* 0x0001c018ff047984 */ /* 0x004ea20008000c00 */
[----:B------:R-:W-:Y:S01]  /*50d0*/  UISETP.GE.AND UP0, UPT, UR39, 0x1, UPT ;  /* 0x000000012700788c */ /* 0x000fe2000bf06270 */
[----:B------:R-:W-:Y:S01]  /*50e0*/  @!PT LDS RZ, [RZ] ;  /* 0x00000000fffff984 */ /* 0x000fe20000000800 */
[----:B------:R-:W-:Y:S01]  /*50f0*/  @!PT LDS RZ, [RZ] ;  /* 0x00000000fffff984 */ /* 0x000fe20000000800 */
[----:B------:R-:W-:Y:S01]  /*5100*/  @!PT LDS RZ, [RZ] ;  /* 0x00000000fffff984 */ /* 0x000fe20000000800 */
[----:B------:R-:W-:Y:S01]  /*5110*/  @!PT LDS RZ, [RZ] ;  /* 0x00000000fffff984 */ /* 0x000fe20000000800 */
[----:B------:R4:W-:Y:S06]  /*5120*/  MEMBAR.ALL.CTA ;  /* 0x0000000000007992 */ /* 0x0009ec0000008000 */
[----:B----4-:R-:W4:Y:S02]  /*5130*/  FENCE.VIEW.ASYNC.S ;  /* 0x00000000000073c6 */ /* 0x010f240000000000 */
[----:B----4-:R-:W-:Y:S01]  /*5140*/  SYNCS.ARRIVE.TRANS64.RED.A1T0 RZ, [UR37], RZ ;  /* 0x000000ffffff79a7 */ /* 0x010fe20008100425 */
[----:B--2---:R-:W-:Y:S11]  /*5150*/  LOP3.LUT P0, RZ, R6, 0x1, RZ, 0xc0, !PT ;  /* 0x0000000106ff7812 */ /* 0x004ff6000780c0ff */
[----:B------:R-:W-:Y:S02]  /*5160*/  @!UPT UIADD3 URZ, UPT, UPT, URZ, URZ, URZ ;  /* 0x000000fffffff290 */ /* 0x000fe4000fffe0ff */
[----:B------:R-:W-:Y:S01]  /*5170*/  VOTEU.ANY UP2, P0 ;  /* 0x0000000000ff7886 */ /* 0x000fe20000040100 */
[----:B------:R-:W-:Y:S11]  /*5180*/  PLOP3.LUT P0, PT, PT, PT, UP2, 0x80, 0x8 ;  /* 0x000000000008781c */ /* 0x000ff60003f0f028 */
[----:B------:R-:W-:Y:S02]  /*5190*/  @!UPT UIADD3 URZ, UPT, UPT, URZ, URZ, URZ ;  /* 0x000000fffffff290 */ /* 0x000fe4000fffe0ff */
[----:B------:R-:W-:Y:S02]  /*51a0*/  @P0 MOV R2, R4 ;  /* 0x0000000400020202 */ /* 0x000fe40000000f00 */
[----:B------:R-:W-:Y:S02]  /*51b0*/  @P0 LOP3.LUT R0, R5, 0xffff, RZ, 0xc0, !PT ;  /* 0x0000ffff05000812 */ /* 0x000fe400078ec0ff */
[----:B------:R-:W-:Y:S02]  /*51c0*/  @P0 R2UR UR5, R2 ;  /* 0x00000000020502ca */ /* 0x000fe400000e0000 */
[----:B------:R-:W-:Y:S11]  /*51d0*/  @P0 R2UR UR4, R0 ;  /* 0x00000000000402ca */ /* 0x000ff600000e0000 */
[----:B------:R-:W-:Y:S02]  /*51e0*/  @UP2 UMOV UR15, UR5 ;  /* 0x00000005000f2c82 */ /* 0x000fe40008000000 */
[----:B------:R-:W-:Y:S01]  /*51f0*/  @UP2 UMOV UR14, UR4 ;  /* 0x00000004000e2c82 */ /* 0x000fe20008000000 */
[----:B------:R-:W-:Y:S05]  /*5200*/  BRA.U !UP0, `(.L_x_97) ;  /* 0x0000000108c07547 */ /* 0x000fea000b800000 */
[----:B------:R-:W-:Y:S02]  /*5210*/  UIMAD.WIDE.U32 UR8, UR14, UR35, URZ ;  /* 0x000000230e0872a5 */ /* 0x000fe4000f8e00ff */
[----:B------:R-:W-:Y:S02]  /*5220*/  UP2UR UR19, UPR, URZ, 0x4 ;  /* 0x00000004ff137883 */ /* 0x000fe40008000000 */
[----:B------:R-:W-:Y:S02]  /*5230*/  UISETP.NE.AND UP2, UPT, UR34, 0x1, UPT ;  /* 0x000000012200788c */ /* 0x000fe4000bf45270 */
[----:B------:R-:W-:Y:S02]  /*5240*/  UIMAD.WIDE.U32 UR10, UR15, UR32, URZ ;  /* 0x000000200f0a72a5 */ /* 0x000fe4000f8e00ff */
[----:B------:R-:W-:Y:S02]  /*5250*/  USEL UR4, UR29, UR38, !UP2 ;  /* 0x000000261d047287 */ /* 0x000fe4000d000000 */
[----:B------:R-:W-:Y:S02]  /*5260*/  UISETP.NE.AND UP0, UPT, UR18, 0x1, UPT ;  /* 0x000000011200788c */ /* 0x000fe4000bf05270 */
[----:B------:R-:W-:Y:S02]  /*5270*/  UP2UR UR22, UPR, URZ, 0x2 ;  /* 0x00000002ff167883 */ /* 0x000fe40008000000 */
[----:B------:R-:W-:Y:S02]  /*5280*/  UISETP.NE.AND UP1, UPT, UR39, 0x1, UPT ;  /* 0x000000012700788c */ /* 0x000fe4000bf25270 */
[----:B-1----:R-:W-:Y:S02]  /*5290*/  UIMAD.WIDE.U32 UR12, UR4, UR16, URZ ;  /* 0x00000010040c72a5 */ /* 0x002fe4000f8e00ff */
[----:B------:R-:W-:Y:S01]  /*52a0*/  USEL UR7, UR36, UR44, !UP0 ;  /* 0x0000002c24077287 */ /* 0x000fe2000c000000 */
[----:B------:R-:W-:Y:S02]  /*52b0*/  UMOV UR5, UR9 ;  /* 0x0000000900057c82 */ /* 0x000fe40008000000 */
[----:B------:R-:W-:Y:S02]  /*52c0*/  USHF.R.U32.HI UR6, URZ, UR46, UR5 ;  /* 0x0000002eff067299 */ /* 0x000fe40008011605 */
[----:B------:R-:W-:Y:S02]  /*52d0*/  UIMAD.WIDE.U32 UR20, UR7, UR16, URZ ;  /* 0x00000010071472a5 */ /* 0x000fe4000f8e00ff */
[----:B------:R-:W-:Y:S02]  /*52e0*/  USEL UR6, UR14, UR6, !UP2 ;  /* 0x000000060e067287 */ /* 0x000fe4000d000000 */
[----:B------:R-:W-:Y:S01]  /*52f0*/  UISETP.NE.AND UP2, UPT, UR19, URZ, UPT ;  /* 0x000000ff1300728c */ /* 0x000fe2000bf45270 */
[----:B------:R-:W-:Y:S01]  /*5300*/  UMOV UR5, UR11 ;  /* 0x0000000b00057c82 */ /* 0x000fe20008000000 */
[----:B------:R-:W-:Y:S02]  /*5310*/  UIMAD.WIDE.U32 UR10, UR6, UR16, URZ ;  /* 0x00000010060a72a5 */ /* 0x000fe4000f8e00ff */
[----:B------:R-:W-:Y:S03]  /*5320*/  USHF.R.U32.HI UR8, URZ, UR33, UR5 ;  /* 0x00000021ff087299 */ /* 0x000fe60008011605 */
[----:B------:R-:W-:Y:S02]  /*5330*/  UMOV UR5, UR13 ;  /* 0x0000000d00057c82 */ /* 0x000fe40008000000 */
[----:B------:R-:W-:Y:S03]  /*5340*/  @UP1 USHF.R.U32.HI UR4, URZ, UR17, UR5 ;  /* 0x00000011ff041299 */ /* 0x000fe60008011605 */
[----:B------:R-:W-:Y:S01]  /*5350*/  UMOV UR5, UR21 ;  /* 0x0000001500057c82 */ /* 0x000fe20008000000 */
[----:B------:R-:W-:Y:S02]  /*5360*/  UIMAD UR4, UR39, UR4, URZ ;  /* 0x00000004270472a4 */ /* 0x000fe4000f8e02ff */
[----:B------:R-:W-:Y:S02]  /*5370*/  @UP1 USHF.R.U32.HI UR7, URZ, UR17, UR5 ;  /* 0x00000011ff071299 */ /* 0x000fe40008011605 */
[----:B------:R-:W-:Y:S02]  /*5380*/  USEL UR5, UR15, UR8, !UP0 ;  /* 0x000000080f057287 */ /* 0x000fe4000c000000 */
[----:B------:R-:W-:Y:S02]  /*5390*/  UIMAD UR8, UR39, UR7, URZ ;  /* 0x00000007270872a4 */ /* 0x000fe4000f8e02ff */
[----:B------:R-:W-:Y:S03]  /*53a0*/  UISETP.GE.AND UP0, UPT, UR6, UR4, UPT ;  /* 0x000000040600728c */ /* 0x000fe6000bf06270 */
[----:B------:R-:W-:Y:S01]  /*53b0*/  UMOV UR4, UR11 ;  /* 0x0000000b00047c82 */ /* 0x000fe20008000000 */
[----:B------:R-:W-:Y:S02]  /*53c0*/  UISETP.GE.OR UP0, UPT, UR5, UR8, UP0 ;  /* 0x000000080500728c */ /* 0x000fe40008706670 */
[----:B------:R-:W-:Y:S02]  /*53d0*/  USHF.R.U32.HI UR4, URZ, UR17, UR4 ;  /* 0x00000011ff047299 */ /* 0x000fe40008011604 */
[----:B------:R-:W-:Y:S02]  /*53e0*/  UIMAD.WIDE.U32 UR8, UR5, UR16, URZ ;  /* 0x00000010050872a5 */ /* 0x000fe4000f8e00ff */
[----:B------:R-:W-:Y:S04]  /*53f0*/  USEL UR10, UR6, UR4, !UP1 ;  /* 0x00000004060a7287 */ /* 0x000fe8000c800000 */
[----:B------:R-:W-:Y:S01]  /*5400*/  UIADD3 UR11, UPT, UPT, -UR10, URZ, URZ ;  /* 0x000000ff0a0b7290 */ /* 0x000fe2000fffe1ff */
[----:B------:R-:W-:Y:S02]  /*5410*/  @!UP0 UMOV UR4, UR9 ;  /* 0x0000000900048c82 */ /* 0x000fe40008000000 */
[----:B------:R-:W-:Y:S02]  /*5420*/  @!UP0 USHF.R.U32.HI UR4, URZ, UR17, UR4 ;  /* 0x00000011ff048299 */ /* 0x000fe40008011604 */
[----:B------:R-:W-:Y:S02]  /*5430*/  UIMAD UR8, UR39, UR11, UR6 ;  /* 0x0000000b270872a4 */ /* 0x000fe4000f8e0206 */
[----:B------:R-:W-:Y:S02]  /*5440*/  @!UP0 USEL UR4, UR5, UR4, !UP1 ;  /* 0x0000000405048287 */ /* 0x000fe4000c800000 */
[----:B------:R-:W-:Y:S02]  /*5450*/  UISETP.NE.AND UP1, UPT, UR22, URZ, UPT ;  /* 0x000000ff1600728c */ /* 0x000fe4000bf25270 */
[----:B------:R-:W-:Y:S02]  /*5460*/  @!UP0 UIMAD UR8, UR7, UR8, UR4 ;  /* 0x00000008070882a4 */ /* 0x000fe4000f8e0204 */
[----:B------:R-:W-:Y:S02]  /*5470*/  @!UP0 UIADD3 UR9, UPT, UPT, UR10, -UR4, URZ ;  /* 0x800000040a098290 */ /* 0x000fe4000fffe0ff */
[----:B------:R-:W-:Y:S02]  /*5480*/  UIADD3 UR4, UPT, UPT, -UR5, URZ, URZ ;  /* 0x000000ff05047290 */ /* 0x000fe4000fffe1ff */
[----:B------:R-:W-:Y:S02]  /*5490*/  UIADD3 UR7, UPT, UPT, -UR6, URZ, URZ ;  /* 0x000000ff06077290 */ /* 0x000fe4000fffe1ff */
[----:B------:R-:W-:Y:S02]  /*54a0*/  @!UP0 UIMAD UR6, UR9, UR39, UR5 ;  /* 0x00000027090682a4 */ /* 0x000fe4000f8e0205 */
[----:B------:R-:W-:Y:S02]  /*54b0*/  UIMAD UR15, UR18, UR4, UR15 ;  /* 0x00000004120f72a4 */ /* 0x000fe4000f8e020f */
[----:B------:R-:W-:Y:S01]  /*54c0*/  UIMAD UR4, UR34, UR7, UR14 ;  /* 0x00000007220472a4 */ /* 0x000fe2000f8e020e */
[----:B------:R-:W-:Y:S02]  /*54d0*/  @!UP0 UMOV UR5, UR8 ;  /* 0x0000000800058c82 */ /* 0x000fe40008000000 */
[----:B------:R-:W-:Y:S02]  /*54e0*/  UIMAD UR15, UR5, UR18, UR15 ;  /* 0x00000012050f72a4 */ /* 0x000fe4000f8e020f */
[----:B------:R-:W-:Y:S11]  /*54f0*/  UIMAD UR14, UR6, UR34, UR4 ;  /* 0x00000022060e72a4 */ /* 0x000ff6000f8e0204 */
[----:B------:R-:W-:Y:S01]  /*5500*/  @!UPT UIADD3 URZ, UPT, UPT, URZ, URZ, URZ ;  /* 0x000000fffffff290 */ /* 0x000fe2000fffe0ff */
.L_x_97:
[----:B------:R-:W2:Y:S01]  /*5510*/  @!UP3 LDCU.128 UR20, c[0x0][0xb10] ;  /* 0x00016200ff14b7ac */ /* 0x000ea20008000c00 */
[----:B------:R-:W-:Y:S04]  /*5520*/  ISETP.NE.U32.AND P1, PT, RZ, UR26, PT ;  /* 0x0000001aff007c0c */ /* 0x000fe8000bf25070 */
[----:B------:R-:W-:Y:S01]  /*5530*/  ISETP.NE.AND.EX P1, PT, RZ, UR27, PT, P1 ;  /* 0x0000001bff007c0c */ /* 0x000fe2000bf25310 */
[----:B------:R-:W4:Y:S01]  /*5540*/  @!UP3 LDCU UR5, c[0x0][0xb0c] ;  /* 0x00016180ff05b7ac */ /* 0x000f220008000800 */
[----:B------:R-:W-:Y:S02]  /*5550*/  USHF.L.U32 UR10, UR28, 0x6, URZ ;  /* 0x000000061c0a7899 */ /* 0x000fe400080006ff */
[----:B--2---:R-:W-:Y:S07]  /*5560*/  UIMAD.WIDE.U32 UR6, UR15, UR20, URZ ;  /* 0x000000140f0672a5 */ /* 0x004fee000f8e00ff */
[----:B------:R-:W-:Y:S01]  /*5570*/  @!UP3 UMOV UR4, UR7 ;  /* 0x000000070004bc82 */ /* 0x000fe20008000000 */
[----:B----4-:R-:W-:Y:S02]  /*5580*/  @!UP3 UISETP.NE.AND UP0, UPT, UR5, 0x1, UPT ;  /* 0x000000010500b88c */ /* 0x010fe4000bf05270 */
[----:B------:R-:W-:Y:S02]  /*5590*/  @!UP3 USHF.R.U32.HI UR4, URZ, UR21, UR4 ;  /* 0x00000015ff04b299 */ /* 0x000fe40008011604 */
[----:B------:R-:W-:Y:S02]  /*55a0*/  UIMAD.WIDE.U32 UR6, UR14, UR23, URZ ;  /* 0x000000170e0672a5 */ /* 0x000fe4000f8e00ff */
[----:B------:R-:W-:Y:S02]  /*55b0*/  @!UP3 USEL UR8, UR15, UR4, !UP0 ;  /* 0x000000040f08b287 */ /* 0x000fe4000c000000 */
[----:B------:R-:W-:Y:S03]  /*55c0*/  @!UP3 UISETP.NE.AND UP0, UPT, UR22, 0x1, UPT ;  /* 0x000000011600b88c */ /* 0x000fe6000bf05270 */
[----:B------:R-:W-:Y:S02]  /*55d0*/  @!UP3 UMOV UR6, UR7 ;  /* 0x000000070006bc82 */ /* 0x000fe40008000000 */
[----:B------:R-:W2:Y:S02]  /*55e0*/  @!UP3 LDCU UR4, c[0x0][0xb20] ;  /* 0x00016400ff04b7ac */ /* 0x000ea40008000800 */
[----:B--2---:R-:W-:Y:S04]  /*55f0*/  @!UP3 USHF.R.U32.HI UR6, URZ, UR4, UR6 ;  /* 0x00000004ff06b299 */ /* 0x004fe80008011606 */
[----:B------:R-:W-:Y:S04]  /*5600*/  @!UP3 USEL UR6, UR14, UR6, !UP0 ;  /* 0x000000060e06b287 */ /* 0x000fe8000c000000 */
[----:B------:R-:W-:Y:S02]  /*5610*/  @!UP3 UIADD3 UR4, UPT, UPT, -UR8, UR6, URZ ;  /* 0x000000060804b290 */ /* 0x000fe4000fffe1ff */
[----:B------:R-:W-:Y:S02]  /*5620*/  @!UP3 UIADD3 UR6, UPT, UPT, UR8, -UR6, URZ ;  /* 0x800000060806b290 */ /* 0x000fe4000fffe0ff */
[----:B------:R-:W-:Y:S02]  /*5630*/  @!UP3 UIMAD UR15, UR4, UR5, UR15 ;  /* 0x00000005040fb2a4 */ /* 0x000fe4000f8e020f */
[----:B------:R-:W-:Y:S01]  /*5640*/  @!UP3 UIMAD UR14, UR6, UR22, UR14 ;  /* 0x00000016060eb2a4 */ /* 0x000fe2000f8e020e */
[----:B------:R-:W-:Y:S11]  /*5650*/  BRA.U UP4, `(.L_x_98) ;  /* 0x0000000104107547 */ /* 0x000ff6000b800000 */
[----:B------:R-:W-:Y:S04]  /*5660*/  MOV R0, UR45 ;  /* 0x0000002d00007c02 */ /* 0x000fe80008000f00 */
[----:B------:R-:W-:Y:S04]  /*5670*/  SHF.L.U32 R13, R0, 0x1f, RZ ;  /* 0x0000001f000d7819 */ /* 0x000fe800000006ff */
[----:B------:R-:W2:Y:S02]  /*5680*/  SYNCS.PHASECHK.TRANS64.TRYWAIT P2, [UR24+0x178], R13 ;  /* 0x0001780dff0075a7 */ /* 0x000ea40008041118 */
[----:B--2---:R-:W-:Y:S05]  /*5690*/  @!P2 BRA `(.L_x_99) ;  /* 0x000000440044a947 */ /* 0x004fea0003800000 */
.L_x_98:
[----:B------:R-:W-:Y:S05]  /*56a0*/  BRA.U !UP6, `(.L_x_100) ;  /* 0x000000010e387547 */ /* 0x000fea000b800000 */
[----:B------:R-:W-:Y:S01]  /*56b0*/  UPLOP3.LUT UP1, UPT, UPT, UPT, UP5, 0x80, 0x8 ;  /* 0x000000000008789c */ /* 0x000fe20003f2f050 */
[----:B--2---:R-:W-:Y:S01]  /*56c0*/  HFMA2 R0, -RZ, RZ, 0, 5.9604644775390625e-08 ;  /* 0x00000001ff007431 */ /* 0x004fe200000001ff */
[----:B------:R-:W2:Y:S01]  /*56d0*/  LDCU.64 UR8, c[0x0][0x358] ;  /* 0x00006b00ff0877ac */ /* 0x000ea20008000a00 */
[----:B------:R-:W-:Y:S03]  /*56e0*/  IMAD.MOV.U32 R87, RZ, RZ, 0x1 ;  /* 0x00000001ff577424 */ /* 0x000fe600078e00ff */
[----:B------:R-:W-:Y:S05]  /*56f0*/  PLOP3.LUT P2, PT, PT, PT, UP1, 0x80, 0x8 ;  /* 0x000000000008781c */ /* 0x000fea0003f4f018 */
[----:B------:R-:W4:Y:S01]  /*5700*/  @UP1 LDCU.64 UR4, c[0x0][0x888] ;  /* 0x00011100ff0417ac */ /* 0x000f220008000a00 */
[----:B------:R-:W-:Y:S07]  /*5710*/  @UP1 UIMAD UR6, UR53, UR26, URZ ;  /* 0x0000001a350612a4 */ /* 0x000fee000f8e02ff */
[----:B------:R-:W-:Y:S01]  /*5720*/  @!P2 PRMT R87, R0, 0x7610, R87 ;  /* 0x000076100057a816 */ /* 0x000fe20000000057 */
[----:B----4-:R-:W-:Y:S06]  /*5730*/  @UP1 UIMAD.WIDE UR4, UR6, 0x4, UR4 ;  /* 0x00000004060418a5 */ /* 0x010fec000f8e0204 */
[----:B------:R-:W-:Y:S01]  /*5740*/  IMAD.U32 R12, RZ, RZ, UR4 ;  /* 0x00000004ff0c7e24 */ /* 0x000fe2000f8e00ff */
[----:B------:R-:W-:Y:S04]  /*5750*/  MOV R13, UR5 ;  /* 0x00000005000d7c02 */ /* 0x000fe80008000f00 */
[----:B------:R-:W4:Y:S01]  /*5760*/  @!UP1 LDCU UR4, c[0x0][0x880] ;  /* 0x00011000ff0497ac */ /* 0x000f220008000800 */
[----:B--2--5:R2:W5:Y:S02]  /*5770*/  @P2 LDG.E R41, desc[UR8][R12.64] ;  /* 0x000000080c292981 */ /* 0x024564000c1e1900 */
[----:B--2-4-:R-:W-:Y:S07]  /*5780*/  @!P2 IMAD.U32 R41, RZ, RZ, UR4 ;  /* 0x00000004ff29ae24 */ /* 0x014fee000f8e00ff */
.L_x_100:
[----:B-----5:R-:W-:Y:S01]  /*5790*/  @!P1 FSETP.EQ.AND P3, PT, R41, RZ, PT ;  /* 0x000000ff2900920b */ /* 0x020fe20003f62000 */
[----:B------:R-:W-:Y:S01]  /*57a0*/  @!UPT UIADD3 URZ, UPT, UPT, URZ, URZ, URZ ;  /* 0x000000fffffff290 */ /* 0x000fe2000fffe0ff */
[----:B------:R-:W-:Y:S11]  /*57b0*/  @!P1 BRA `(.L_x_101) ;  /* 0x0000000000149947 */ /* 0x000ff60003800000 */
[----:B------:R-:W-:Y:S02]  /*57c0*/  LOP3.LUT P1, RZ, R87, 0xff, RZ, 0xc0, !PT ;  /* 0x000000ff57ff7812 */ /* 0x000fe4000782c0ff */
[----:B------:R-:W-:Y:S04]  /*57d0*/  PLOP3.LUT P3, PT, PT, PT, UP1, 0x80, 0x8 ;  /* 0x000000000008781c */ /* 0x000fe80003f6f018 */
[----:B------:R-:W-:Y:S07]  /*57e0*/  PLOP3.LUT P3, PT, P3, PT, PT, 0x8, 0x80 ;  /* 0x000000000080781c */ /* 0x000fee0001f6e170 */
[----:B------:R-:W-:Y:S11]  /*57f0*/  @P1 FSETP.EQ.AND P3, PT, R41, RZ, PT ;  /* 0x000000ff2900120b */ /* 0x000ff60003f62000 */
[----:B------:R-:W-:Y:S02]  /*5800*/  @!UPT UIADD3 URZ, UPT, UPT, URZ, URZ, URZ ;  /* 0x000000fffffff290 */ /* 0x000fe4000fffe0ff */
.L_x_101:
[----:B------:R-:W-:Y:S01]  /*5810*/  ULEA UR4, UR25, UR24, 0x3 ;  /* 0x0000001819047291 */ /* 0x000fe2000f8e18ff */
[----:B--2---:R-:W-:Y:S01]  /*5820*/  SHF.L.U32 R13, R9, 0x1f, RZ ;  /* 0x0000001f090d7819 */ /* 0x004fe200000006ff */
[----:B------:R-:W-:Y:S02]  /*5830*/  USHF.L.U32 UR11, UR52, 0x7, URZ ;  /* 0x00000007340b7899 */ /* 0x000fe400080006ff */
[----:B------:R-:W-:Y:S02]  /*5840*/  UISETP.NE.AND UP0, UPT, UR40, 0x1, UPT ;  /* 0x000000012800788c */ /* 0x000fe4000bf05270 */
[----:B------:R-:W-:Y:S01]  /*5850*/  UIMAD.WIDE.U32 UR6, UR11, UR41, URZ ;  /* 0x000000290b0672a5 */ /* 0x000fe2000f8e00ff */
[----:B------:R-:W-:Y:S02]  /*5860*/  ELECT P2, URZ, PT ;  /* 0x0000000000ff782f */ /* 0x000fe40003840000 */
[----:B------:R-:W2:Y:S02]  /*5870*/  SYNCS.PHASECHK.TRANS64.TRYWAIT P1, [UR4+0x158], R13 ;  /* 0x0001580dff0075a7 */ /* 0x000ea40008021104 */
[----:B------:R-:W-:Y:S02]  /*5880*/  PLOP3.LUT P2, PT, P3, P2, PT, 0xf2, 0x2f ;  /* 0x00000000002f781c */ /* 0x000fe40001f45e72 */
[----:B------:R-:W-:Y:S02]  /*5890*/  UMOV UR5, UR7 ;  /* 0x0000000700057c82 */ /* 0x000fe40008000000 */
[----:B------:R-:W-:Y:S04]  /*58a0*/  USHF.R.U32.HI UR5, URZ, UR42, UR5 ;  /* 0x0000002aff057299 */ /* 0x000fe80008011605 */
[----:B------:R-:W-:Y:S02]  /*58b0*/  USEL UR12, UR11, UR5, !UP0 ;  /* 0x000000050b0c7287 */ /* 0x000fe4000c000000 */
[----:B------:R-:W-:Y:S02]  /*58c0*/  UISETP.NE.AND UP0, UPT, UR43, 0x1, UPT ;  /* 0x000000012b00788c */ /* 0x000fe4000bf05270 */
[----:B---3--:R-:W-:Y:S07]  /*58d0*/  UIMAD.WIDE.U32 UR6, UR12, UR30, URZ ;  /* 0x0000001e0c0672a5 */ /* 0x008fee000f8e00ff */
[----:B------:R-:W-:Y:S02]  /*58e0*/  UMOV UR5, UR7 ;  /* 0x0000000700057c82 */ /* 0x000fe40008000000 */
[----:B------:R-:W-:Y:S04]  /*58f0*/  USHF.R.U32.HI UR5, URZ, UR31, UR5 ;  /* 0x0000001fff057299 */ /* 0x000fe80008011605 */
[----:B------:R-:W-:Y:S02]  /*5900*/  USEL UR13, UR12, UR5, !UP0 ;  /* 0x000000050c0d7287 */ /* 0x000fe4000c000000 */
[----:B------:R-:W-:Y:S02]  /*5910*/  UIADD3 UR5, UPT, UPT, -UR12, URZ, URZ ;  /* 0x000000ff0c057290 */ /* 0x000fe4000fffe1ff */
[----:B------:R-:W-:Y:S02]  /*5920*/  UIADD3 UR6, UPT, UPT, -UR13, URZ, URZ ;  /* 0x000000ff0d067290 */ /* 0x000fe4000fffe1ff */
[----:B------:R-:W-:Y:S02]  /*5930*/  UIMAD UR11, UR40, UR5, UR11 ;  /* 0x00000005280b72a4 */ /* 0x000fe4000f8e020b */
[----:B------:R-:W-:Y:S01]  /*5940*/  UIMAD UR12, UR43, UR6, UR12 ;  /* 0x000000062b0c72a4 */ /* 0x000fe2000f8e020c */
[----:B--2---:R-:W-:Y:S11]  /*5950*/  @!P1 BRA `(.L_x_102) ;  /* 0x0000004000ac9947 */ /* 0x004ff60003800000 */
.L_x_204:
[----:B------:R-:W3:Y:S01]  /*5960*/  S2UR UR23, SR_CgaCtaId ;  /* 0x00000000001779c3 */ /* 0x000ee20000008800 */
[----:B------:R-:W-:Y:S01]  /*5970*/  VOTEU.ALL UP0, P2 ;  /* 0x0000000000ff7886 */ /* 0x000fe20001000000 */
[----:B------:R-:W-:Y:S01]  /*5980*/  @!P2 IADD3 R2, P1, PT, R10, 0x580, RZ ;  /* 0x000005800a02a810 */ /* 0x000fe20007f3e0ff */
[----:B------:R-:W-:Y:S01]  /*5990*/  UIADD3 UR9, UPT, UPT, UR4, 0x140, URZ ;  /* 0x0000014004097890 */ /* 0x000fe2000fffe0ff */
[----:B------:R-:W-:Y:S02]  /*59a0*/  @P0 SHF.R.U32.HI R4, RZ, 0x10, R5 ;  /* 0x00000010ff040819 */ /* 0x000fe40000011605 */
[----:B------:R-:W-:Y:S01]  /*59b0*/  @!UP0 ULEA UR5, UR25, UR24, 0xd ;  /* 0x0000001819058291 */ /* 0x000fe2000f8e68ff */
[----:B--2---:R-:W-:Y:S01]  /*59c0*/  @!P2 IMAD.X R0, RZ, RZ, R11, P1 ;  /* 0x000000ffff00a224 */ /* 0x004fe200008e060b */
[----:B------:R-:W-:Y:S01]  /*59d0*/  @!P2 R2UR UR7, R2 ;  /* 0x000000000207a2ca */ /* 0x000fe200000e0000 */
[----:B------:R-:W-:Y:S01]  /*59e0*/  @!UP0 UPRMT UR6, URZ, 0x40, URZ ;  /* 0x00000040ff068896 */ /* 0x000fe200080000ff */
[----:B------:R-:W-:Y:S01]  /*59f0*/  @P0 R2UR UR53, R4 ;  /* 0x00000000043502ca */ /* 0x000fe200000e0000 */
[----:B------:R-:W-:Y:S02]  /*5a00*/  @!UP0 UIADD3 UR8, UPT, UPT, UR5, 0x200, URZ ;  /* 0x0000020005088890 */ /* 0x000fe4000fffe0ff */
[----:B------:R-:W-:Y:S01]  /*5a10*/  @!P2 R2UR UR5, R0 ;  /* 0x000000000005a2ca */ /* 0x000fe200000e0000 */
[----:B------:R-:W-:Y:S01]  /*5a20*/  @!UP0 UPRMT UR19, UR6, 0x5410, URZ ;  /* 0x0000541006138896 */ /* 0x000fe200080000ff */
[----:B------:R-:W-:Y:S01]  /*5a30*/  @!P2 IMAD.MOV.U32 R0, RZ, RZ, 0x2000 ;  /* 0x00002000ff00a424 */ /* 0x000fe200078e00ff */
[----:B------:R-:W-:Y:S04]  /*5a40*/  UIADD3 UR6, UPT, UPT, UR25, 0x1, URZ ;  /* 0x0000000119067890 */ /* 0x000fe8000fffe0ff */
[----:B------:R-:W-:Y:S01]  /*5a50*/  UISETP.NE.AND UP0, UPT, UR6, 0x3, UPT ;  /* 0x000000030600788c */ /* 0x000fe2000bf05270 */
[----:B------:R-:W-:Y:S03]  /*5a60*/  IMAD.U32 R14, RZ, RZ, UR7 ;  /* 0x00000007ff0e7e24 */ /* 0x000fe6000f8e00ff */
[----:B------:R-:W-:Y:S02]  /*5a70*/  USEL UR6, UR6, URZ, UP0 ;  /* 0x000000ff06067287 */ /* 0x000fe40008000000 */
[----:B------:R-:W-:Y:S01]  /*5a80*/  IMAD.U32 R15, RZ, RZ, UR5 ;  /* 0x00000005ff0f7e24 */ /* 0x000fe2000f8e00ff */
[----:B------:R-:W-:Y:S01]  /*5a90*/  @!P2 R2UR UR20, R14 ;  /* 0x000000000e14a2ca */ /* 0x000fe200000e0000 */
[----:B------:R-:W-:Y:S02]  /*5aa0*/  USEL UR22, URZ, 0x1, UP0 ;  /* 0x00000001ff167887 */ /* 0x000fe40008000000 */
[----:B------:R-:W-:Y:S01]  /*5ab0*/  VOTEU.ALL UP0, P2 ;  /* 0x0000000000ff7886 */ /* 0x000fe20001000000 */
[----:B------:R-:W-:Y:S01]  /*5ac0*/  @!P2 R2UR UR21, R15 ;  /* 0x000000000f15a2ca */ /* 0x000fe200000e0000 */
[----:B---3--:R-:W-:Y:S02]  /*5ad0*/  UPRMT UR7, UR23, 0x654, UR9 ;  /* 0x0000065417077896 */ /* 0x008fe40008000009 */
[----:B------:R-:W-:Y:S01]  /*5ae0*/  ULEA UR5, UR6, UR24, 0x3 ;  /* 0x0000001806057291 */ /* 0x000fe2000f8e18ff */
[----:B------:R-:W-:Y:S04]  /*5af0*/  LOP3.LUT R9, R9, UR22, RZ, 0x3c, !PT ;  /* 0x0000001609097c12 */ /* 0x000fe8000f8e3cff */
[----:B------:R-:W-:Y:S05]  /*5b00*/  SHF.L.U32 R12, R9, 0x1f, RZ ;  /* 0x0000001f090c7819 */ /* 0x000fea00000006ff */
[----:B------:R2:W-:Y:S01]  /*5b10*/  @!UP0 UTMALDG.4D.IM2COL [UR8], [UR20], UR19 ;  /* 0x00000008140083b4 */ /* 0x0005e20008058013 */
[----:B------:R2:W-:Y:S01]  /*5b20*/  @!P2 SYNCS.ARRIVE.TRANS64.RED.A0TR RZ, [UR4+0x140], R0 ;  /* 0x00014000ffffa9a7 */ /* 0x0005e20008300404 */
[----:B------:R-:W-:Y:S01]  /*5b30*/  SYNCS.ARRIVE.TRANS64.RED.A1T0 RZ, [UR7], RZ ;  /* 0x000000ffffff79a7 */ /* 0x000fe20008100407 */
[----:B------:R-:W3:Y:S02]  /*5b40*/  SYNCS.PHASECHK.TRANS64.TRYWAIT P1, [UR5+0x158], R12 ;  /* 0x0001580cff0075a7 */ /* 0x000ee40008021105 */
[----:B--23--:R-:W-:Y:S05]  /*5b50*/  @!P1 BRA `(.L_x_103) ;  /* 0x0000004000449947 */ /* 0x00cfea0003800000 */
.L_x_206:
[----:B------:R-:W3:Y:S01]  /*5b60*/  S2UR UR23, SR_CgaCtaId ;  /* 0x00000000001779c3 */ /* 0x000ee20000008800 */
[----:B------:R-:W-:Y:S01]  /*5b70*/  UIADD3 UR9, UPT, UPT, UR5, 0x140, URZ ;  /* 0x0000014005097890 */ /* 0x000fe2000fffe0ff */
[----:B------:R-:W-:Y:S01]  /*5b80*/  @!P2 IADD3 R2, P0, PT, R10, 0x580, RZ ;  /* 0x000005800a02a810 */ /* 0x000fe20007f1e0ff */
[----:B------:R-:W-:Y:S01]  /*5b90*/  UPLOP3.LUT UP4, UPT, UPT, UPT, UPT, 0x80, 0x8 ;  /* 0x000000000008789c */ /* 0x000fe20003f8f070 */
[----:B------:R-:W-:Y:S01]  /*5ba0*/  R2UR UR22, R93 ;  /* 0x000000005d1672ca */ /* 0x000fe200000e0000 */
[----:B------:R-:W-:Y:S01]  /*5bb0*/  VOTEU.ALL UP0, P2 ;  /* 0x0000000000ff7886 */ /* 0x000fe20001000000 */
[----:B------:R-:W-:Y:S01]  /*5bc0*/  R2UR UR21, R94 ;  /* 0x000000005e1572ca */ /* 0x000fe200000e0000 */
[----:B------:R-:W-:Y:S01]  /*5bd0*/  @!P2 IMAD.X R0, RZ, RZ, R11, P0 ;  /* 0x000000ffff00a224 */ /* 0x000fe200000e060b */
[----:B------:R-:W-:Y:S02]  /*5be0*/  LOP3.LUT R8, R8, 0x1, RZ, 0x3c, !PT ;  /* 0x0000000108087812 */ /* 0x000fe400078e3cff */
[----:B------:R-:W-:Y:S02]  /*5bf0*/  @!UP0 UPRMT UR7, URZ, 0x40, URZ ;  /* 0x00000040ff078896 */ /* 0x000fe400080000ff */
[----:B------:R-:W-:Y:S02]  /*5c00*/  @!UP0 ULEA UR4, UR6, UR24, 0xd ;  /* 0x0000001806048291 */ /* 0x000fe4000f8e68ff */
[----:B------:R-:W-:Y:S02]  /*5c10*/  UIADD3 UR6, UPT, UPT, UR6, 0x1, URZ ;  /* 0x0000000106067890 */ /* 0x000fe4000fffe0ff */
[----:B------:R-:W-:Y:S02]  /*5c20*/  @!UP0 UIADD3 UR10, UPT, UPT, UR10, 0x20, URZ ;  /* 0x000000200a0a8890 */ /* 0x000fe4000fffe0ff */
[----:B------:R-:W-:Y:S01]  /*5c30*/  @!UP0 UIADD3 UR8, UPT, UPT, UR4, 0x200, URZ ;  /* 0x0000020004088890 */ /* 0x000fe2000fffe0ff */
[----:B------:R-:W-:Y:S01]  /*5c40*/  @!P2 R2UR UR4, R0 ;  /* 0x000000000004a2ca */ /* 0x000fe200000e0000 */
[----:B------:R-:W-:Y:S02]  /*5c50*/  @!UP0 UPRMT UR19, UR7, 0x5410, URZ ;  /* 0x0000541007138896 */ /* 0x000fe400080000ff */
[----:B------:R-:W-:Y:S02]  /*5c60*/  UISETP.NE.AND UP0, UPT, UR6, 0x3, UPT ;  /* 0x000000030600788c */ /* 0x000fe4000bf05270 */
[----:B------:R-:W-:Y:S02]  /*5c70*/  UIADD3 UR28, UPT, UPT, UR14, UR22, URZ ;  /* 0x000000160e1c7290 */ /* 0x000fe4000fffe0ff */
[----:B------:R-:W-:Y:S01]  /*5c80*/  USEL UR25, UR6, URZ, UP0 ;  /* 0x000000ff06197287 */ /* 0x000fe20008000000 */
[----:B------:R-:W-:Y:S01]  /*5c90*/  @!P2 R2UR UR6, R2 ;  /* 0x000000000206a2ca */ /* 0x000fe200000e0000 */
[----:B------:R-:W-:Y:S02]  /*5ca0*/  USEL UR20, URZ, 0x1, UP0 ;  /* 0x00000001ff147887 */ /* 0x000fe40008000000 */
[----:B------:R-:W-:Y:S01]  /*5cb0*/  VOTEU.ALL UP0, P2 ;  /* 0x0000000000ff7886 */ /* 0x000fe20001000000 */
[----:B------:R-:W-:Y:S01]  /*5cc0*/  UIADD3 UR52, UPT, UPT, UR15, UR21, URZ ;  /* 0x000000150f347290 */ /* 0x000fe2000fffe0ff */
[----:B--2---:R-:W-:Y:S01]  /*5cd0*/  IMAD.U32 R5, RZ, RZ, UR4 ;  /* 0x00000004ff057e24 */ /* 0x004fe2000f8e00ff */
[----:B---3--:R-:W-:Y:S01]  /*5ce0*/  UPRMT UR4, UR23, 0x654, UR9 ;  /* 0x0000065417047896 */ /* 0x008fe20008000009 */
[----:B------:R-:W-:Y:S03]  /*5cf0*/  LOP3.LUT R9, R9, UR20, RZ, 0x3c, !PT ;  /* 0x0000001409097c12 */ /* 0x000fe6000f8e3cff */
[----:B------:R-:W-:Y:S03]  /*5d00*/  @!P2 R2UR UR7, R5 ;  /* 0x000000000507a2ca */ /* 0x000fe600000e0000 */
[----:B------:R-:W-:Y:S05]  /*5d10*/  IMAD.U32 R4, RZ, RZ, UR6 ;  /* 0x00000006ff047e24 */ /* 0x000fea000f8e00ff */
[----:B------:R-:W-:Y:S11]  /*5d20*/  @!P2 R2UR UR6, R4 ;  /* 0x000000000406a2ca */ /* 0x000ff600000e0000 */
[----:B------:R-:W-:Y:S02]  /*5d30*/  @!UPT UIADD3 URZ, UPT, UPT, URZ, URZ, URZ ;  /* 0x000000fffffff290 */ /* 0x000fe4000fffe0ff */
[----:B------:R2:W-:Y:S01]  /*5d40*/  @!UP0 UTMALDG.4D.IM2COL [UR8], [UR6], UR19 ;  /* 0x00000008060083b4 */ /* 0x0005e20008058013 */
[----:B------:R2:W-:Y:S01]  /*5d50*/  @!P2 SYNCS.ARRIVE.TRANS64.RED.A0TR RZ, [UR5+0x140], R3 ;  /* 0x00014003ffffa9a7 */ /* 0x0005e20008300405 */
[----:B------:R-:W-:Y:S01]  /*5d60*/  SYNCS.ARRIVE.TRANS64.RED.A1T0 RZ, [UR4], RZ ;  /* 0x000000ffffff79a7 */ /* 0x000fe20008100404 */
[----:B------:R-:W-:Y:S05]  /*5d70*/  BRA.U UP2, `(.L_x_104) ;  /* 0xfffffff102c47547 */ /* 0x000fea000b83ffff */
[----:B------:R-:W-:Y:S01]  /*5d80*/  UIADD3 UR24, UPT, UPT, UR24, 0x158, URZ ;  /* 0x0000015818187890 */ /* 0x000fe2000fffe0ff */
[----:B--2---:R-:W-:-:S03]  /*5d90*/  SHF.L.U32 R3, R9, 0x1f, RZ ;  /* 0x0000001f09037819 */ /* 0x004fc600000006ff */
[----:B------:R-:W-:-:S09]  /*5da0*/  ULEA UR4, UR25, UR24, 0x3 ;  /* 0x0000001819047291 */ /* 0x000fd2000f8e18ff */
[----:B------:R-:W2:Y:S02]  /*5db0*/  SYNCS.PHASECHK.TRANS64.TRYWAIT P0, [UR4], R3 ;  /* 0x00000003ff0075a7 */ /* 0x000ea40008001104 */
[----:B--2---:R-:W-:Y:S05]  /*5dc0*/  @!P0 BRA `(.L_x_105) ;  /* 0x0000003c00c08947 */ /* 0x004fea0003800000 */
.L_x_208:
[----:B------:R-:W-:-:S04]  /*5dd0*/  UIADD3 UR4, UPT, UPT, UR25, 0x1, URZ ;  /* 0x0000000119047890 */ /* 0x000fc8000fffe0ff */
[----:B------:R-:W-:-:S04]  /*5de0*/  UISETP.NE.AND UP0, UPT, UR4, 0x3, UPT ;  /* 0x000000030400788c */ /* 0x000fc8000bf05270 */
[----:B------:R-:W-:Y:S02]  /*5df0*/  USEL UR6, URZ, 0x1, UP0 ;  /* 0x00000001ff067887 */ /* 0x000fe40008000000 */
[----:B------:R-:W-:-:S04]  /*5e00*/  USEL UR4, UR4, URZ, UP0 ;  /* 0x000000ff04047287 */ /* 0x000fc80008000000 */
[----:B------:R-:W-:Y:S01]  /*5e10*/  ULEA UR5, UR4, UR24, 0x3 ;  /* 0x0000001804057291 */ /* 0x000fe2000f8e18ff */
[----:B------:R-:W-:-:S04]  /*5e20*/  LOP3.LUT R9, R9, UR6, RZ, 0x3c, !PT ;  /* 0x0000000609097c12 */ /* 0x000fc8000f8e3cff */
[----:B--2---:R-:W-:-:S04]  /*5e30*/  SHF.L.U32 R3, R9, 0x1f, RZ ;  /* 0x0000001f09037819 */ /* 0x004fc800000006ff */
[----:B------:R-:W2:Y:S02]  /*5e40*/  SYNCS.PHASECHK.TRANS64.TRYWAIT P0, [UR5], R3 ;  /* 0x00000003ff0075a7 */ /* 0x000ea40008001105 */
[----:B--2---:R-:W-:Y:S05]  /*5e50*/  @!P0 BRA `(.L_x_106) ;  /* 0x0000003c00b48947 */ /* 0x004fea0003800000 */
.L_x_210:
[----:B------:R-:W-:-:S04]  /*5e60*/  UIADD3 UR4, UPT, UPT, UR4, 0x1, URZ ;  /* 0x0000000104047890 */ /* 0x000fc8000fffe0ff */
[----:B------:R-:W-:-:S04]  /*5e70*/  UISETP.NE.AND UP0, UPT, UR4, 0x3, UPT ;  /* 0x000000030400788c */ /* 0x000fc8000bf05270 */
[----:B------:R-:W-:Y:S02]  /*5e80*/  USEL UR5, URZ, 0x1, UP0 ;  /* 0x00000001ff057887 */ /* 0x000fe40008000000 */
[----:B------:R-:W-:-:S04]  /*5e90*/  USEL UR4, UR4, URZ, UP0 ;  /* 0x000000ff04047287 */ /* 0x000fc80008000000 */
[----:B------:R-:W-:Y:S01]  /*5ea0*/  ULEA UR4, UR4, UR24, 0x3 ;  /* 0x0000001804047291 */ /* 0x000fe2000f8e18ff */
[----:B--2---:R-:W-:-:S04]  /*5eb0*/  LOP3.LUT R3, R9, UR5, RZ, 0x3c, !PT ;  /* 0x0000000509037c12 */ /* 0x004fc8000f8e3cff */
[----:B------:R-:W-:Y:S01]  /*5ec0*/  SHF.L.U32 R3, R3, 0x1f, RZ ;  /* 0x0000001f03037819 */ /* 0x000fe200000006ff */
[----:B------:R-:W-:-:S07]  /*5ed0*/  IMAD.U32 R0, RZ, RZ, UR4 ;  /* 0x00000004ff007e24 */ /* 0x000fce000f8e00ff */
.L_x_107:
[----:B--2---:R2:W3:Y:S02]  /*5ee0*/  SYNCS.PHASECHK.TRANS64.TRYWAIT P0, [R0+URZ], R3 ;  /* 0x00000003000075a7 */ /* 0x0044e400080011ff */
[----:B---3--:R-:W-:Y:S05]  /*5ef0*/  @!P0 NANOSLEEP.SYNCS 0x989680 ;  /* 0x009896800000895d */ /* 0x008fea0003900000 */
[----:B------:R-:W3:Y:S02]  /*5f00*/  @!P0 SYNCS.PHASECHK.TRANS64 P0, [R0+URZ], R3 ;  /* 0x00000003000085a7 */ /* 0x000ee400080010ff */
[----:B-1-3--:R-:W-:Y:S05]  /*5f10*/  @P0 EXIT ;  /* 0x000000000000094d */ /* 0x00afea0003800000 */
[----:B------:R-:W-:Y:S05]  /*5f20*/  BRA `(.L_x_107) ;  /* 0xfffffffc00ec7947 */ /* 0x000fea000383ffff */
.L_x_95:
[----:B------:R-:W-:-:S06]  /*5f30*/  UISETP.GE.AND UP0, UPT, UR18, 0x4, UPT ;  /* 0x000000041200788c */ /* 0x000fcc000bf06270 */
[----:B------:R-:W-:-:S13]  /*5f40*/  PLOP3.LUT P0, PT, PT, PT, UP0, 0x80, 0x8 ;  /* 0x000000000008781c */ /* 0x000fda0003f0f008 */
[----:B-1----:R-:W-:Y:S05]  /*5f50*/  @!P0 EXIT ;  /* 0x000000000000894d */ /* 0x002fea0003800000 */
[----:B------:R-:W1:Y:S08]  /*5f60*/  S2UR UR4, SR_CgaCtaId ;  /* 0x00000000000479c3 */ /* 0x000e700000008800 */
[----:B------:R-:W-:Y:S01]  /*5f70*/  BAR.SYNC.DEFER_BLOCKING 0x6, 0xa0 ;  /* 0x0182800000007b1d */ /* 0x000fe20000010000 */
[C---:B------:R-:W-:Y:S01]  /*5f80*/  IMAD.SHL.U32 R0, R96.reuse, 0x20, RZ ;  /* 0x0000002060007824 */ /* 0x040fe200078e00ff */
[C---:B------:R-:W-:Y:S01]  /*5f90*/  LOP3.LUT R97, R96.reuse, 0x2, RZ, 0xc0, !PT ;  /* 0x0000000260617812 */ /* 0x040fe200078ec0ff */
[C---:B------:R-:W-:Y:S01]  /*5fa0*/  IMAD.SHL.U32 R99, R96.reuse, 0x4, RZ ;  /* 0x0000000460637824 */ /* 0x040fe200078e00ff */
[C---:B------:R-:W-:Y:S01]  /*5fb0*/  LOP3.LUT R86, R96.reuse, 0x60, RZ, 0xc0, !PT ;  /* 0x0000006060567812 */ /* 0x040fe200078ec0ff */
[----:B------:R-:W-:Y:S01]  /*5fc0*/  IMAD.U32 R37, R96, 0x10000, RZ ;  /* 0x0001000060257824 */ /* 0x000fe200078e00ff */
[----:B------:R-:W-:-:S02]  /*5fd0*/  UMOV UR49, 0x400 ;  /* 0x0000040000317882 */ /* 0x000fc40000000000 */
[----:B------:R-:W2:Y:S01]  /*5fe0*/  LDC.64 R78, c[0x0][0x8b0] ;  /* 0x00022c00ff4e7b82 */ /* 0x000ea20000000a00 */
[----:B------:R-:W-:Y:S01]  /*5ff0*/  LOP3.LUT R6, R0, 0xc0, RZ, 0xc0, !PT ;  /* 0x000000c000067812 */ /* 0x000fe200078ec0ff */
[----:B------:R-:W-:Y:S01]  /*6000*/  IMAD.MOV.U32 R36, RZ, RZ, RZ ;  /* 0x000000ffff247224 */ /* 0x000fe200078e00ff */
[----:B------:R-:W-:Y:S02]  /*6010*/  LOP3.LUT R96, R96, 0x4, RZ, 0xc0, !PT ;  /* 0x0000000460607812 */ /* 0x000fe400078ec0ff */
[----:B------:R-:W-:Y:S02]  /*6020*/  CS2R R84, SRZ ;  /* 0x0000000000547805 */ /* 0x000fe4000001ff00 */
[----:B------:R-:W-:Y:S01]  /*6030*/  LOP3.LUT R99, R6, 0x18, R99, 0xf8, !PT ;  /* 0x0000001806637812 */ /* 0x000fe200078ef863 */
[----:B------:R-:W-:Y:S01]  /*6040*/  IMAD.MOV R97, RZ, RZ, -R97 ;  /* 0x000000ffff617224 */ /* 0x000fe200078e0a61 */
[----:B------:R-:W-:Y:S01]  /*6050*/  IADD3 R98, PT, PT, -R96, 0x2, RZ ;  /* 0x0000000260627810 */ /* 0x000fe20007ffe1ff */
[----:B------:R-:W3:Y:S01]  /*6060*/  LDC.64 R76, c[0x0][0x8a8] ;  /* 0x00022a00ff4c7b82 */ /* 0x000ee20000000a00 */
[----:B------:R-:W-:Y:S01]  /*6070*/  LOP3.LUT R99, R99, 0xf20, R0, 0xf8, !PT ;  /* 0x00000f2063637812 */ /* 0x000fe200078ef800 */
[----:B------:R-:W-:Y:S01]  /*6080*/  IMAD.MOV R96, RZ, RZ, -R96 ;  /* 0x000000ffff607224 */ /* 0x000fe200078e0a60 */
[----:B------:R-:W-:Y:S01]  /*6090*/  LOP3.LUT R37, R37, 0x600000, RZ, 0xc0, !PT ;  /* 0x0060000025257812 */ /* 0x000fe200078ec0ff */
[----:B------:R-:W-:Y:S01]  /*60a0*/  IMAD.SHL.U32 R98, R98, 0x10, RZ ;  /* 0x0000001062627824 */ /* 0x000fe200078e00ff */
[----:B------:R-:W4:Y:S01]  /*60b0*/  LDCU UR63, c[0x0][0x370] ;  /* 0x00006e00ff3f77ac */ /* 0x000f220008000800 */
[----:B-1----:R-:W-:Y:S01]  /*60c0*/  ULEA UR49, UR4, UR49, 0x18 ;  /* 0x0000003104317291 */ /* 0x002fe2000f8ec0ff */
[----:B------:R-:W1:Y:S01]  /*60d0*/  LDCU.64 UR4, c[0x0][0x890] ;  /* 0x00011200ff0477ac */ /* 0x000e620008000a00 */
[----:B------:R-:W-:Y:S01]  /*60e0*/  UMOV UR55, 0x1 ;  /* 0x0000000100377882 */ /* 0x000fe20000000000 */
[----:B------:R-:W-:Y:S01]  /*60f0*/  UMOV UR50, URZ ;  /* 0x000000ff00327c82 */ /* 0x000fe20008000000 */
[----:B------:R-:W2:Y:S05]  /*6100*/  LDCU UR45, c[0x0][0xb0c] ;  /* 0x00016180ff2d77ac */ /* 0x000eaa0008000800 */
[----:B------:R-:W4:Y:S01]  /*6110*/  LDS R2, [UR49+0x1d0] ;  /* 0x0001d031ff027984 */ /* 0x000f220008000800 */
[----:B------:R-:W2:Y:S01]  /*6120*/  LDCU UR38, c[0x0][0xb30] ;  /* 0x00016600ff2677ac */ /* 0x000ea20008000800 */
[----:B------:R-:W2:Y:S01]  /*6130*/  LDCU.64 UR60, c[0x0][0x888] ;  /* 0x00011100ff3c77ac */ /* 0x000ea20008000a00 */
[----:B-1----:R-:W-:Y:S01]  /*6140*/  IMAD.U32 R90, RZ, RZ, UR4 ;  /* 0x00000004ff5a7e24 */ /* 0x002fe2000f8e00ff */
[----:B------:R-:W1:Y:S01]  /*6150*/  LDCU.64 UR46, c[0x0][0xb28] ;  /* 0x00016500ff2e77ac */ /* 0x000e620008000a00 */
[----:B------:R-:W-:Y:S01]  /*6160*/  IMAD.U32 R89, RZ, RZ, UR5 ;  /* 0x00000005ff597e24 */ /* 0x000fe2000f8e00ff */
[----:B------:R-:W2:Y:S01]  /*6170*/  LDCU.64 UR4, c[0x0][0xa90] ;  /* 0x00015200ff0477ac */ /* 0x000ea20008000a00 */
[----:B------:R-:W1:Y:S01]  /*6180*/  LDCU.128 UR56, c[0x0][0xb10] ;  /* 0x00016200ff3877ac */ /* 0x000e620008000c00 */
[----:B------:R-:W1:Y:S01]  /*6190*/  LDCU UR62, c[0x0][0x374] ;  /* 0x00006e80ff3e77ac */ /* 0x000e620008000800 */
[----:B------:R-:W-:Y:S01]  /*61a0*/  UMOV UR54, URZ ;  /* 0x000000ff00367c82 */ /* 0x000fe20008000000 */
[----:B------:R-:W-:Y:S01]  /*61b0*/  UMOV UR51, URZ ;  /* 0x000000ff00337c82 */ /* 0x000fe20008000000 */
[----:B--2---:R-:W-:Y:S01]  /*61c0*/  IMAD.U32 R92, RZ, RZ, UR4 ;  /* 0x00000004ff5c7e24 */ /* 0x004fe2000f8e00ff */
[----:B------:R-:W-:Y:S01]  /*61d0*/  UIADD3 UR4, UPT, UPT, UR49, 0x200, URZ ;  /* 0x0000020031047890 */ /* 0x000fe2000fffe0ff */
[----:B------:R-:W-:Y:S01]  /*61e0*/  MOV R91, UR5 ;  /* 0x00000005005b7c02 */ /* 0x000fe20008000f00 */
[C---:B----4-:R-:W-:Y:S01]  /*61f0*/  VIADD R3, R2.reuse, 0x40 ;  /* 0x0000004002037836 */ /* 0x050fe20000000000 */
[----:B------:R-:W-:-:S03]  /*6200*/  LOP3.LUT R2, R2, 0xffff, RZ, 0xc0, !PT ;  /* 0x0000ffff02027812 */ /* 0x000fc600078ec0ff */
[----:B------:R-:W-:Y:S02]  /*6210*/  MOV R0, UR4 ;  /* 0x0000000400007c02 */ /* 0x000fe40008000f00 */
[----:B------:R-:W-:Y:S02]  /*6220*/  LOP3.LUT R3, R3, 0xffff, RZ, 0xc0, !PT ;  /* 0x0000ffff03037812 */ /* 0x000fe400078ec0ff */
[----:B------:R-:W-:-:S03]  /*6230*/  LEA R99, R99, UR4, 0x1 ;  /* 0x0000000463637c11 */ /* 0x000fc6000f8e08ff */
[----:B-1-3--:R2:W-:Y:S04]  /*6240*/  STL.64 [R1], R2 ;  /* 0x0000000201007387 */ /* 0x00a5e80000100a00 */
.L_x_138:
[----:B--2---:R-:W-:Y:S04]  /*6250*/  SHF.L.U32 R3, R84, 0x1f, RZ ;  /* 0x0000001f54037819 */ /* 0x004fe800000006ff */
[----:B-1----:R-:W1:Y:S02]  /*6260*/  SYNCS.PHASECHK.TRANS64.TRYWAIT P0, [UR49+0x180], R3 ;  /* 0x00018003ff0075a7 */ /* 0x002e640008001131 */
[----:B-1----:R-:W-:Y:S05]  /*6270*/  @!P0 BRA `(.L_x_108) ;  /* 0x0000003800c48947 */ /* 0x002fea0003800000 */
.L_x_212:
[----:B------:R-:W-:Y:S01]  /*6280*/  LEA R2, R36, UR48, 0x2 ;  /* 0x0000003024027c11 */ /* 0x000fe2000f8e10ff */
        /* <DEDUP_REMOVED lines=9> */
[----:B------:R-:W-:Y:S09]  /*6320*/  UPRMT UR4, URZ, 0x654, UR4 ;  /* 0x00000654ff047896 */ /* 0x000ff20008000004 */
[----:B---3--:R-:W-:Y:S01]  /*6330*/  SYNCS.ARRIVE.TRANS64.RED.A1T0 RZ, [UR4], RZ ;  /* 0x000000ffffff79a7 */ /* 0x008fe20008100404 */
[----:B------:R-:W5:Y:S01]  /*6340*/  LDL R2, [R2] ;  /* 0x0000000002027983 */ /* 0x000f620000100800 */
[----:B--2---:R-:W-:Y:S11]  /*6350*/  LOP3.LUT P0, RZ, R6, 0x1, RZ, 0xc0, !PT ;  /* 0x0000000106ff7812 */ /* 0x004ff6000780c0ff */
[----:B------:R-:W-:Y:S02]  /*6360*/  @!UPT UIADD3 URZ, UPT, UPT, URZ, URZ, URZ ;  /* 0x000000fffffff290 */ /* 0x000fe4000fffe0ff */
[----:B------:R-:W-:Y:S01]  /*6370*/  VOTEU.ANY UP1, P0 ;  /* 0x0000000000ff7886 */ /* 0x000fe20000020100 */
[----:B------:R-:W-:Y:S01]  /*6380*/  PLOP3.LUT P0, PT, PT, PT, UP1, 0x80, 0x8 ;  /* 0x000000000008781c */ /* 0x000fe20003f0f018 */
[----:B------:R-:W-:Y:S06]  /*6390*/  UP2UR UR4, UPR, URZ, 0x2 ;  /* 0x00000002ff047883 */ /* 0x000fec0008000000 */
[----:B------:R-:W-:Y:S06]  /*63a0*/  IMAD.U32 R110, RZ, RZ, UR4 ;  /* 0x00000004ff6e7e24 */ /* 0x000fec000f8e00ff */
[----:B-1----:R-:W-:Y:S02]  /*63b0*/  @P0 MOV R3, R4 ;  /* 0x0000000400030202 */ /* 0x002fe40000000f00 */
[----:B------:R-:W-:Y:S02]  /*63c0*/  @P0 LOP3.LUT R0, R5, 0xffff, RZ, 0xc0, !PT ;  /* 0x0000ffff05000812 */ /* 0x000fe400078ec0ff */
[----:B------:R-:W-:Y:S02]  /*63d0*/  @P0 R2UR UR5, R3 ;  /* 0x00000000030502ca */ /* 0x000fe400000e0000 */
[----:B------:R-:W-:Y:S11]  /*63e0*/  @P0 R2UR UR4, R0 ;  /* 0x00000000000402ca */ /* 0x000ff600000e0000 */
[----:B------:R-:W-:Y:S02]  /*63f0*/  @UP1 UMOV UR37, UR5 ;  /* 0x0000000500251c82 */ /* 0x000fe40008000000 */
[----:B------:R-:W-:Y:S01]  /*6400*/  @UP1 UMOV UR36, UR4 ;  /* 0x0000000400241c82 */ /* 0x000fe20008000000 */
[----:B------:R-:W-:Y:S05]  /*6410*/  BRA.U !UP0, `(.L_x_109) ;  /* 0x0000000108cc7547 */ /* 0x000fea000b800000 */
[----:B------:R-:W1:Y:S01]  /*6420*/  LDCU UR9, c[0x0][0xb20] ;  /* 0x00016400ff0977ac */ /* 0x000e620008000800 */
[----:B------:R-:W-:Y:S02]  /*6430*/  UIMAD.WIDE.U32 UR4, UR62, UR59, URZ ;  /* 0x0000003b3e0472a5 */ /* 0x000fe4000f8e00ff */
[----:B------:R-:W-:Y:S02]  /*6440*/  UIMAD.WIDE.U32 UR6, UR63, UR56, URZ ;  /* 0x000000383f0672a5 */ /* 0x000fe4000f8e00ff */
[----:B------:R-:W-:Y:S02]  /*6450*/  UIMAD.WIDE.U32 UR10, UR36, UR59, URZ ;  /* 0x0000003b240a72a5 */ /* 0x000fe4000f8e00ff */
[----:B------:R-:W-:Y:S02]  /*6460*/  UISETP.NE.AND UP0, UPT, UR58, 0x1, UPT ;  /* 0x000000013a00788c */ /* 0x000fe4000bf05270 */
[----:B------:R-:W-:Y:S02]  /*6470*/  UISETP.NE.AND UP1, UPT, UR45, 0x1, UPT ;  /* 0x000000012d00788c */ /* 0x000fe4000bf25270 */
[----:B------:R-:W-:Y:S02]  /*6480*/  UISETP.NE.AND UP2, UPT, UR39, 0x1, UPT ;  /* 0x000000012700788c */ /* 0x000fe4000bf45270 */
[----:B------:R-:W-:Y:S01]  /*6490*/  UIMAD.WIDE.U32 UR12, UR37, UR56, URZ ;  /* 0x00000038250c72a5 */ /* 0x000fe2000f8e00ff */
[----:B------:R-:W-:Y:S01]  /*64a0*/  UMOV UR4, UR5 ;  /* 0x0000000500047c82 */ /* 0x000fe20008000000 */
[----:B------:R-:W-:Y:S01]  /*64b0*/  UMOV UR6, UR11 ;  /* 0x0000000b00067c82 */ /* 0x000fe20008000000 */
[----:B-1----:R-:W-:Y:S03]  /*64c0*/  USHF.R.U32.HI UR8, URZ, UR9, UR4 ;  /* 0x00000009ff087299 */ /* 0x002fe60008011604 */
[----:B------:R-:W-:Y:S02]  /*64d0*/  UMOV UR4, UR7 ;  /* 0x0000000700047c82 */ /* 0x000fe40008000000 */
[----:B------:R-:W-:Y:S02]  /*64e0*/  USHF.R.U32.HI UR5, URZ, UR57, UR4 ;  /* 0x00000039ff057299 */ /* 0x000fe40008011604 */
[----:B------:R-:W-:Y:S02]  /*64f0*/  USEL UR4, UR62, UR8, !UP0 ;  /* 0x000000083e047287 */ /* 0x000fe4000c000000 */
[----:B------:R-:W-:Y:S02]  /*6500*/  USHF.R.U32.HI UR8, URZ, UR9, UR6 ;  /* 0x00000009ff087299 */ /* 0x000fe40008011606 */
[----:B------:R-:W-:Y:S02]  /*6510*/  UIMAD.WIDE.U32 UR6, UR4, UR46, URZ ;  /* 0x0000002e040672a5 */ /* 0x000fe4000f8e00ff */
[----:B------:R-:W-:Y:S02]  /*6520*/  USEL UR9, UR63, UR5, !UP1 ;  /* 0x000000053f097287 */ /* 0x000fe4000c800000 */
[----:B------:R-:W-:Y:S02]  /*6530*/  USEL UR8, UR36, UR8, !UP0 ;  /* 0x0000000824087287 */ /* 0x000fe4000c000000 */
[----:B------:R-:W-:Y:S01]  /*6540*/  UIMAD.WIDE.U32 UR10, UR9, UR46, URZ ;  /* 0x0000002e090a72a5 */ /* 0x000fe2000f8e00ff */
[----:B------:R-:W-:Y:S01]  /*6550*/  UMOV UR6, UR7 ;  /* 0x0000000700067c82 */ /* 0x000fe20008000000 */
[----:B------:R-:W-:Y:S01]  /*6560*/  UMOV UR5, UR13 ;  /* 0x0000000d00057c82 */ /* 0x000fe20008000000 */
[----:B------:R-:W-:Y:S02]  /*6570*/  @UP2 USHF.R.U32.HI UR4, URZ, UR47, UR6 ;  /* 0x0000002fff042299 */ /* 0x000fe40008011606 */
[----:B------:R-:W-:Y:S02]  /*6580*/  USHF.R.U32.HI UR5, URZ, UR57, UR5 ;  /* 0x00000039ff057299 */ /* 0x000fe40008011605 */
[----:B------:R-:W-:Y:S02]  /*6590*/  UIMAD UR4, UR39, UR4, URZ ;  /* 0x00000004270472a4 */ /* 0x000fe4000f8e02ff */
[----:B------:R-:W-:Y:S02]  /*65a0*/  USEL UR5, UR37, UR5, !UP1 ;  /* 0x0000000525057287 */ /* 0x000fe4000c800000 */
[----:B------:R-:W-:Y:S01]  /*65b0*/  UISETP.GE.AND UP0, UPT, UR8, UR4, UPT ;  /* 0x000000040800728c */ /* 0x000fe2000bf06270 */
[----:B------:R-:W-:Y:S01]  /*65c0*/  UMOV UR6, UR11 ;  /* 0x0000000b00067c82 */ /* 0x000fe20008000000 */
[----:B------:R-:W-:Y:S02]  /*65d0*/  UIMAD.WIDE.U32 UR10, UR8, UR46, URZ ;  /* 0x0000002e080a72a5 */ /* 0x000fe4000f8e00ff */
[----:B------:R-:W-:Y:S04]  /*65e0*/  @UP2 USHF.R.U32.HI UR9, URZ, UR47, UR6 ;  /* 0x0000002fff092299 */ /* 0x000fe80008011606 */
[----:B------:R-:W-:Y:S01]  /*65f0*/  UIMAD UR6, UR39, UR9, URZ ;  /* 0x00000009270672a4 */ /* 0x000fe2000f8e02ff */
[----:B------:R-:W-:Y:S03]  /*6600*/  UMOV UR4, UR11 ;  /* 0x0000000b00047c82 */ /* 0x000fe60008000000 */
[----:B------:R-:W-:Y:S02]  /*6610*/  UISETP.GE.OR UP0, UPT, UR5, UR6, UP0 ;  /* 0x000000060500728c */ /* 0x000fe40008706670 */
[----:B------:R-:W-:Y:S02]  /*6620*/  USHF.R.U32.HI UR4, URZ, UR47, UR4 ;  /* 0x0000002fff047299 */ /* 0x000fe40008011604 */
[----:B------:R-:W-:Y:S02]  /*6630*/  UIMAD.WIDE.U32 UR6, UR5, UR46, URZ ;  /* 0x0000002e050672a5 */ /* 0x000fe4000f8e00ff */
[----:B------:R-:W-:Y:S02]  /*6640*/  USEL UR11, UR8, UR4, !UP2 ;  /* 0x00000004080b7287 */ /* 0x000fe4000d000000 */
[----:B------:R-:W-:Y:S02]  /*6650*/  UIADD3 UR6, UPT, UPT, -UR5, URZ, URZ ;  /* 0x000000ff05067290 */ /* 0x000fe4000fffe1ff */
[----:B------:R-:W-:Y:S02]  /*6660*/  UIADD3 UR10, UPT, UPT, -UR11, URZ, URZ ;  /* 0x000000ff0b0a7290 */ /* 0x000fe4000fffe1ff */
[----:B------:R-:W-:Y:S02]  /*6670*/  UIMAD UR6, UR45, UR6, UR37 ;  /* 0x000000062d0672a4 */ /* 0x000fe4000f8e0225 */
[----:B------:R-:W-:Y:S01]  /*6680*/  UIMAD UR10, UR39, UR10, UR8 ;  /* 0x0000000a270a72a4 */ /* 0x000fe2000f8e0208 */
[----:B------:R-:W-:Y:S01]  /*6690*/  @!UP0 UMOV UR4, UR7 ;  /* 0x0000000700048c82 */ /* 0x000fe20008000000 */
[----:B------:R-:W-:Y:S02]  /*66a0*/  UIADD3 UR7, UPT, UPT, -UR8, URZ, URZ ;  /* 0x000000ff08077290 */ /* 0x000fe4000fffe1ff */
[----:B------:R-:W-:Y:S04]  /*66b0*/  @!UP0 USHF.R.U32.HI UR4, URZ, UR47, UR4 ;  /* 0x0000002fff048299 */ /* 0x000fe80008011604 */
[----:B------:R-:W-:Y:S04]  /*66c0*/  @!UP0 USEL UR4, UR5, UR4, !UP2 ;  /* 0x0000000405048287 */ /* 0x000fe8000d000000 */
[----:B------:R-:W-:Y:S02]  /*66d0*/  @!UP0 UIMAD UR9, UR9, UR10, UR4 ;  /* 0x0000000a090982a4 */ /* 0x000fe4000f8e0204 */
[----:B------:R-:W-:Y:S02]  /*66e0*/  @!UP0 UIADD3 UR10, UPT, UPT, UR11, -UR4, URZ ;  /* 0x800000040b0a8290 */ /* 0x000fe4000fffe0ff */
[----:B------:R-:W-:Y:S02]  /*66f0*/  UIMAD UR4, UR58, UR7, UR36 ;  /* 0x000000073a0472a4 */ /* 0x000fe4000f8e0224 */
[----:B------:R-:W-:Y:S03]  /*6700*/  @!UP0 UIMAD UR8, UR10, UR39, UR5 ;  /* 0x000000270a0882a4 */ /* 0x000fe6000f8e0205 */
[----:B------:R-:W-:Y:S02]  /*6710*/  @!UP0 UMOV UR5, UR9 ;  /* 0x0000000900058c82 */ /* 0x000fe40008000000 */
[----:B------:R-:W-:Y:S02]  /*6720*/  UIMAD UR37, UR5, UR45, UR6 ;  /* 0x0000002d052572a4 */ /* 0x000fe4000f8e0206 */
[----:B------:R-:W-:Y:S11]  /*6730*/  UIMAD UR36, UR8, UR58, UR4 ;  /* 0x0000003a082472a4 */ /* 0x000ff6000f8e0204 */
[----:B------:R-:W-:Y:S01]  /*6740*/  @!UPT UIADD3 URZ, UPT, UPT, URZ, URZ, URZ ;  /* 0x000000fffffff290 */ /* 0x000fe2000fffe0ff */
.L_x_109:
[----:B------:R-:W-:Y:S01]  /*6750*/  UISETP.NE.AND UP0, UPT, UR38, 0x1, UPT ;  /* 0x000000012600788c */ /* 0x000fe2000bf05270 */
[----:B------:R-:W-:Y:S01]  /*6760*/  @P0 SHF.R.U32.HI R4, RZ, 0x10, R5 ;  /* 0x00000010ff040819 */ /* 0x000fe20000011605 */
[----:B------:R-:W-:Y:S01]  /*6770*/  USHF.L.U32 UR41, UR28, 0x6, URZ ;  /* 0x000000061c297899 */ /* 0x000fe200080006ff */
[----:B------:R-:W-:Y:S02]  /*6780*/  R2UR UR11, R104 ;  /* 0x00000000680b72ca */ /* 0x000fe400000e0000 */
[----:B------:R-:W-:Y:S06]  /*6790*/  @P0 R2UR UR11, R4 ;  /* 0x00000000040b02ca */ /* 0x000fec00000e0000 */
[----:B------:R-:W1:Y:S07]  /*67a0*/  @!UP0 LDCU.128 UR12, c[0x0][0xb10] ;  /* 0x00016200ff0c87ac */ /* 0x000e6e0008000c00 */
[----:B------:R-:W-:Y:S01]  /*67b0*/  IMAD.U32 R104, RZ, RZ, UR11 ;  /* 0x0000000bff687e24 */ /* 0x000fe2000f8e00ff */
[----:B------:R-:W2:Y:S01]  /*67c0*/  @!UP0 LDCU UR5, c[0x0][0xb0c] ;  /* 0x00016180ff0587ac */ /* 0x000ea20008000800 */
[----:B------:R-:W3:Y:S01]  /*67d0*/  @!UP0 LDCU UR10, c[0x0][0xb20] ;  /* 0x00016400ff0a87ac */ /* 0x000ee20008000800 */
[----:B------:R-:W-:Y:S02]  /*67e0*/  UIADD3 UR11, UPT, UPT, UR49, 0x200, URZ ;  /* 0x00000200310b7890 */ /* 0x000fe4000fffe0ff */
[----:B-1----:R-:W-:Y:S02]  /*67f0*/  UIMAD.WIDE.U32 UR8, UR37, UR12, URZ ;  /* 0x0000000c250872a5 */ /* 0x002fe4000f8e00ff */
[----:B------:R-:W-:Y:S02]  /*6800*/  UIMAD.WIDE.U32 UR6, UR36, UR15, URZ ;  /* 0x0000000f240672a5 */ /* 0x000fe4000f8e00ff */
[----:B------:R-:W-:Y:S03]  /*6810*/  @!UP0 UISETP.NE.AND UP1, UPT, UR14, 0x1, UPT ;  /* 0x000000010e00888c */ /* 0x000fe6000bf25270 */
[----:B------:R-:W-:Y:S01]  /*6820*/  @!UP0 UMOV UR4, UR9 ;  /* 0x0000000900048c82 */ /* 0x000fe20008000000 */
[----:B--2---:R-:W-:Y:S02]  /*6830*/  @!UP0 UISETP.NE.AND UP2, UPT, UR5, 0x1, UPT ;  /* 0x000000010500888c */ /* 0x004fe4000bf45270 */
[----:B------:R-:W-:Y:S01]  /*6840*/  @!UP0 USHF.R.U32.HI UR4, URZ, UR13, UR4 ;  /* 0x0000000dff048299 */ /* 0x000fe20008011604 */
[----:B------:R-:W-:Y:S02]  /*6850*/  @!UP0 UMOV UR6, UR7 ;  /* 0x0000000700068c82 */ /* 0x000fe40008000000 */
[----:B---3--:R-:W-:Y:S02]  /*6860*/  @!UP0 USHF.R.U32.HI UR6, URZ, UR10, UR6 ;  /* 0x0000000aff068299 */ /* 0x008fe40008011606 */
[----:B------:R-:W-:Y:S02]  /*6870*/  @!UP0 USEL UR7, UR37, UR4, !UP2 ;  /* 0x0000000425078287 */ /* 0x000fe4000d000000 */
[----:B------:R-:W-:Y:S04]  /*6880*/  @!UP0 USEL UR6, UR36, UR6, !UP1 ;  /* 0x0000000624068287 */ /* 0x000fe8000c800000 */
[----:B------:R-:W-:Y:S02]  /*6890*/  @!UP0 UIADD3 UR4, UPT, UPT, -UR7, UR6, URZ ;  /* 0x0000000607048290 */ /* 0x000fe4000fffe1ff */
[----:B------:R-:W-:Y:S02]  /*68a0*/  @!UP0 UIADD3 UR6, UPT, UPT, UR7, -UR6, URZ ;  /* 0x8000000607068290 */ /* 0x000fe4000fffe0ff */
[----:B------:R-:W-:Y:S02]  /*68b0*/  @!UP0 UIMAD UR37, UR4, UR5, UR37 ;  /* 0x00000005042582a4 */ /* 0x000fe4000f8e0225 */
[----:B------:R-:W-:Y:S02]  /*68c0*/  @!UP0 UIMAD UR36, UR6, UR14, UR36 ;  /* 0x0000000e062482a4 */ /* 0x000fe4000f8e0224 */
[----:B------:R-:W-:Y:S09]  /*68d0*/  ULOP3.LUT UP0, URZ, UR11, 0x1b0, URZ, 0xc0, !UPT ;  /* 0x000001b00bff7892 */ /* 0x000ff2000f80c0ff */
[----:B------:R-:W-:Y:S05]  /*68e0*/  BRA.U !UP0, `(.L_x_110) ;  /* 0x00000001087c7547 */ /* 0x000fea000b800000 */
[----:B------:R-:W1:Y:S01]  /*68f0*/  LDCU.64 UR8, c[0x4][0x80] ;  /* 0x01001000ff0877ac */ /* 0x000e620008000a00 */
[----:B------:R-:W-:Y:S01]  /*6900*/  MOV R16, 0x0 ;  /* 0x0000000000107802 */ /* 0x000fe20000000f00 */
[----:B------:R-:W-:Y:S02]  /*6910*/  HFMA2 R12, -RZ, RZ, 0, 5.9604644775390625e-08 ;  /* 0x00000001ff0c7431 */ /* 0x000fe400000001ff */
[----:B------:R-:W-:Y:S01]  /*6920*/  IMAD.MOV.U32 R8, RZ, RZ, 0x70 ;  /* 0x00000070ff087424 */ /* 0x000fe200078e00ff */
[----:B------:R2:W3:Y:S01]  /*6930*/  LDC.64 R14, c[0x4][R16] ;  /* 0x01000000100e7b82 */ /* 0x0004e20000000a00 */
[----:B------:R-:W4:Y:S01]  /*6940*/  LDCU.64 UR6, c[0x4][0x88] ;  /* 0x01001100ff0677ac */ /* 0x000f220008000a00 */
[----:B------:R-:W-:Y:S01]  /*6950*/  IMAD.MOV.U32 R13, RZ, RZ, RZ ;  /* 0x000000ffff0d7224 */ /* 0x000fe200078e00ff */
[----:B------:R-:W2:Y:S01]  /*6960*/  LDCU.64 UR4, c[0x4][0x8] ;  /* 0x01000100ff0477ac */ /* 0x000ea20008000a00 */
[----:B-1----:R-:W-:Y:S01]  /*6970*/  MOV R5, UR9 ;  /* 0x0000000900057c02 */ /* 0x002fe20008000f00 */
[----:B------:R-:W-:Y:S01]  /*6980*/  IMAD.U32 R4, RZ, RZ, UR8 ;  /* 0x00000008ff047e24 */ /* 0x000fe2000f8e00ff */
[----:B----4-:R-:W-:Y:S01]  /*6990*/  MOV R7, UR7 ;  /* 0x0000000700077c02 */ /* 0x010fe20008000f00 */
[----:B------:R-:W-:Y:S01]  /*69a0*/  IMAD.U32 R6, RZ, RZ, UR6 ;  /* 0x00000006ff067e24 */ /* 0x000fe2000f8e00ff */
[----:B--2---:R-:W-:Y:S01]  /*69b0*/  MOV R11, UR5 ;  /* 0x00000005000b7c02 */ /* 0x004fe20008000f00 */
[----:B------:R-:W-:Y:S02]  /*69c0*/  IMAD.U32 R10, RZ, RZ, UR4 ;  /* 0x00000004ff0a7e24 */ /* 0x000fe4000f8e00ff */
[----:B------:R-:W-:Y:S07]  /*69d0*/  LEPC R20, `(.L_x_111) ;  /* 0x000000001014794e */ /* 0x000fee0000000000 */
[----:B---3-5:R-:W-:Y:S05]  /*69e0*/  CALL.ABS.NOINC R14 ;  /* 0x000000000e007343 */ /* 0x028fea0003c00000 */
.L_x_111:
[----:B------:R-:W1:Y:S01]  /*69f0*/  LDCU.64 UR8, c[0x4][0x80] ;  /* 0x01001000ff0877ac */ /* 0x000e620008000a00 */
[----:B------:R-:W2:Y:S01]  /*6a00*/  LDC.64 R16, c[0x4][R16] ;  /* 0x0100000010107b82 */ /* 0x000ea20000000a00 */
[----:B------:R-:W-:Y:S02]  /*6a10*/  HFMA2 R12, -RZ, RZ, 0, 5.9604644775390625e-08 ;  /* 0x00000001ff0c7431 */ /* 0x000fe400000001ff */
[----:B------:R-:W-:Y:S02]  /*6a20*/  IMAD.MOV.U32 R8, RZ, RZ, 0x70 ;  /* 0x00000070ff087424 */ /* 0x000fe400078e00ff */
[----:B------:R-:W-:Y:S01]  /*6a30*/  IMAD.MOV.U32 R13, RZ, RZ, RZ ;  /* 0x000000ffff0d7224 */ /* 0x000fe200078e00ff */
[----:B------:R-:W3:Y:S01]  /*6a40*/  LDCU.64 UR6, c[0x4][0x88] ;  /* 0x01001100ff0677ac */ /* 0x000ee20008000a00 */
[----:B------:R-:W4:Y:S01]  /*6a50*/  LDCU.64 UR4, c[0x4][0x8] ;  /* 0x01000100ff0477ac */ /* 0x000f220008000a00 */
[----:B-1----:R-:W-:Y:S02]  /*6a60*/  MOV R4, UR8 ;  /* 0x0000000800047c02 */ /* 0x002fe40008000f00 */
[----:B------:R-:W-:Y:S02]  /*6a70*/  MOV R5, UR9 ;  /* 0x0000000900057c02 */ /* 0x000fe40008000f00 */
[----:B---3--:R-:W-:Y:S01]  /*6a80*/  MOV R7, UR7 ;  /* 0x0000000700077c02 */ /* 0x008fe20008000f00 */
[----:B------:R-:W-:Y:S01]  /*6a90*/  IMAD.U32 R6, RZ, RZ, UR6 ;  /* 0x00000006ff067e24 */ /* 0x000fe2000f8e00ff */
[----:B----4-:R-:W-:Y:S01]  /*6aa0*/  MOV R11, UR5 ;  /* 0x00000005000b7c02 */ /* 0x010fe20008000f00 */
[----:B------:R-:W-:Y:S02]  /*6ab0*/  IMAD.U32 R10, RZ, RZ, UR4 ;  /* 0x00000004ff0a7e24 */ /* 0x000fe4000f8e00ff */
[----:B------:R-:W-:Y:S07]  /*6ac0*/  LEPC R20, `(.L_x_110) ;  /* 0x000000001014794e */ /* 0x000fee0000000000 */
[----:B--2---:R-:W-:Y:S05]  /*6ad0*/  CALL.ABS.NOINC R16 ;  /* 0x0000000010007343 */ /* 0x004fea0003c00000 */
.L_x_110:
[----:B------:R-:W-:Y:S02]  /*6ae0*/  R2UR UR6, R95 ;  /* 0x000000005f0672ca */ /* 0x000fe400000e0000 */
[----:B------:R-:W-:Y:S02]  /*6af0*/  R2UR UR5, R90 ;  /* 0x000000005a0572ca */ /* 0x000fe400000e0000 */
[----:B------:R-:W-:Y:S02]  /*6b00*/  R2UR UR4, R89 ;  /* 0x00000000590472ca */ /* 0x000fe400000e0000 */
[----:B------:R-:W-:Y:S02]  /*6b10*/  ISETP.NE.U32.AND P4, PT, R78, RZ, PT ;  /* 0x000000ff4e00720c */ /* 0x000fe40003f85070 */
[----:B------:R-:W-:Y:S02]  /*6b20*/  ISETP.NE.U32.AND P2, PT, RZ, UR60, PT ;  /* 0x0000003cff007c0c */ /* 0x000fe4000bf45070 */
[----:B------:R-:W-:Y:S02]  /*6b30*/  ISETP.NE.AND.EX P4, PT, R79, RZ, PT, P4 ;  /* 0x000000ff4f00720c */ /* 0x000fe40003f85340 */
[----:B------:R-:W-:Y:S01]  /*6b40*/  ISETP.NE.AND.EX P2, PT, RZ, UR61, PT, P2 ;  /* 0x0000003dff007c0c */ /* 0x000fe2000bf45320 */
[----:B------:R-:W-:Y:S02]  /*6b50*/  UISETP.NE.AND UP2, UPT, UR6, URZ, UPT ;  /* 0x000000ff0600728c */ /* 0x000fe4000bf45270 */
[----:B------:R-:W-:Y:S04]  /*6b60*/  UISETP.NE.U32.AND UP0, UPT, UR5, URZ, UPT ;  /* 0x000000ff0500728c */ /* 0x000fe8000bf05070 */
[----:B------:R-:W-:Y:S01]  /*6b70*/  UISETP.NE.AND.EX UP1, UPT, UR4, URZ, UPT, UP0 ;  /* 0x000000ff0400728c */ /* 0x000fe2000bf25300 */
[----:B------:R-:W-:Y:S01]  /*6b80*/  PLOP3.LUT P1, PT, PT, PT, UP2, 0x80, 0x8 ;  /* 0x000000000008781c */ /* 0x000fe20003f2f028 */
[----:B------:R-:W-:Y:S03]  /*6b90*/  UPLOP3.LUT UP0, UPT, UPT, UPT, UPT, 0x40, 0x4 ;  /* 0x000000000004789c */ /* 0x000fe60003f0e870 */
[----:B------:R-:W-:Y:S06]  /*6ba0*/  @UP2 UPLOP3.LUT UP0, UPT, UPT, UPT, UP1, 0x80, 0x8 ;  /* 0x000000000008289c */ /* 0x000fec0003f0f010 */
[----:B------:R-:W-:Y:S01]  /*6bb0*/  PLOP3.LUT P0, PT, PT, PT, UP0, 0x80, 0x8 ;  /* 0x000000000008781c */ /* 0x000fe20003f0f008 */
[----:B------:R-:W-:Y:S01]  /*6bc0*/  @!UPT UIADD3 URZ, UPT, UPT, URZ, URZ, URZ ;  /* 0x000000fffffff290 */ /* 0x000fe2000fffe0ff */
[----:B------:R-:W-:Y:S11]  /*6bd0*/  BRA.U !UP1, `(.L_x_112) ;  /* 0x0000000109407547 */ /* 0x000ff6000b800000 */
[----:B------:R-:W-:Y:S01]  /*6be0*/  UISETP.NE.U32.AND UP0, UPT, UR60, URZ, UPT ;  /* 0x000000ff3c00728c */ /* 0x000fe2000bf05070 */
[----:B------:R-:W-:Y:S01]  /*6bf0*/  R2UR UR6, R90 ;  /* 0x000000005a0672ca */ /* 0x000fe200000e0000 */
[----:B------:R-:W1:Y:S01]  /*6c00*/  LDCU.64 UR8, c[0x0][0x358] ;  /* 0x00006b00ff0877ac */ /* 0x000e620008000a00 */
[----:B------:R-:W-:Y:S02]  /*6c10*/  HFMA2 R87, -RZ, RZ, 0, 5.9604644775390625e-08 ;  /* 0x00000001ff577431 */ /* 0x000fe400000001ff */
[----:B------:R-:W-:Y:S01]  /*6c20*/  IMAD.MOV.U32 R0, RZ, RZ, 0x1 ;  /* 0x00000001ff007424 */ /* 0x000fe200078e00ff */
[----:B------:R-:W-:Y:S06]  /*6c30*/  UISETP.NE.AND.EX UP0, UPT, UR61, URZ, UPT, UP0 ;  /* 0x000000ff3d00728c */ /* 0x000fec000bf05300 */
[----:B------:R-:W-:Y:S05]  /*6c40*/  PLOP3.LUT P3, PT, PT, PT, UP0, 0x80, 0x8 ;  /* 0x000000000008781c */ /* 0x000fea0003f6f008 */
[----:B------:R-:W2:Y:S01]  /*6c50*/  @UP0 LDCU.64 UR4, c[0x0][0x888] ;  /* 0x00011100ff0407ac */ /* 0x000ea20008000a00 */
[----:B------:R-:W-:Y:S07]  /*6c60*/  @UP0 UIMAD UR6, UR53, UR6, URZ ;  /* 0x00000006350602a4 */ /* 0x000fee000f8e02ff */
[----:B------:R-:W-:Y:S01]  /*6c70*/  @!P3 PRMT R87, R0, 0x7610, R87 ;  /* 0x000076100057b816 */ /* 0x000fe20000000057 */
[----:B--2---:R-:W-:Y:S06]  /*6c80*/  @UP0 UIMAD.WIDE UR4, UR6, 0x4, UR4 ;  /* 0x00000004060408a5 */ /* 0x004fec000f8e0204 */
[----:B------:R-:W-:Y:S02]  /*6c90*/  IMAD.U32 R4, RZ, RZ, UR4 ;  /* 0x00000004ff047e24 */ /* 0x000fe4000f8e00ff */
[----:B------:R-:W-:Y:S03]  /*6ca0*/  IMAD.U32 R5, RZ, RZ, UR5 ;  /* 0x00000005ff057e24 */ /* 0x000fe6000f8e00ff */
[----:B------:R-:W2:Y:S02]  /*6cb0*/  @!UP0 LDCU UR4, c[0x0][0x880] ;  /* 0x00011000ff0487ac */ /* 0x000ea40008000800 */
[----:B-1---5:R1:W5:Y:S02]  /*6cc0*/  @P3 LDG.E R41, desc[UR8][R4.64] ;  /* 0x0000000804293981 */ /* 0x022364000c1e1900 */
[----:B-12---:R-:W-:Y:S02]  /*6cd0*/  @!P3 MOV R41, UR4 ;  /* 0x000000040029bc02 */ /* 0x006fe40008000f00 */
.L_x_112:
[----:B------:R-:W-:Y:S05]  /*6ce0*/  @!P4 BRA `(.L_x_113) ;  /* 0x000000000024c947 */ /* 0x000fea0003800000 */
[----:B------:R-:W-:Y:S01]  /*6cf0*/  ISETP.NE.U32.AND P3, PT, R76, RZ, PT ;  /* 0x000000ff4c00720c */ /* 0x000fe20003f65070 */
[----:B------:R-:W1:Y:S03]  /*6d00*/  LDCU.64 UR4, c[0x0][0x358] ;  /* 0x00006b00ff0477ac */ /* 0x000e660008000a00 */
[----:B------:R-:W-:Y:S11]  /*6d10*/  ISETP.NE.AND.EX P3, PT, R77, RZ, PT, P3 ;  /* 0x000000ff4d00720c */ /* 0x000ff60003f65330 */
[----:B------:R-:W-:Y:S02]  /*6d20*/  @!UPT UIADD3 URZ, UPT, UPT, URZ, URZ, URZ ;  /* 0x000000fffffff290 */ /* 0x000fe4000fffe0ff */
[----:B------:R-:W2:Y:S01]  /*6d30*/  @P3 LDC.64 R4, c[0x0][0x8a8] ;  /* 0x00022a00ff043b82 */ /* 0x000ea20000000a00 */
[----:B------:R-:W-:Y:S04]  /*6d40*/  @P3 IMAD R0, R78, UR53, RZ ;  /* 0x000000354e003c24 */ /* 0x000fe8000f8e02ff */
[----:B--2---:R-:W-:Y:S05]  /*6d50*/  @P3 IMAD.WIDE R4, R0, 0x4, R4 ;  /* 0x0000000400043825 */ /* 0x004fea00078e0204 */
[----:B-1---5:R1:W5:Y:S02]  /*6d60*/  @P3 LDG.E R38, desc[UR4][R4.64] ;  /* 0x0000000404263981 */ /* 0x022364000c1e1900 */
[----:B-1----:R-:W2:Y:S02]  /*6d70*/  @!P3 LDC R38, c[0x0][0x8a0] ;  /* 0x00022800ff26bb82 */ /* 0x002ea40000000800 */
.L_x_113:
[----:B-----5:R-:W-:Y:S01]  /*6d80*/  FSETP.NEU.AND P4, PT, R41, RZ, PT ;  /* 0x000000ff2900720b */ /* 0x020fe20003f8d000 */
[----:B------:R-:W1:Y:S01]  /*6d90*/  LDCU.128 UR8, c[0x0][0xa80] ;  /* 0x00015000ff0877ac */ /* 0x000e620008000c00 */
[----:B------:R-:W-:Y:S01]  /*6da0*/  SEL R5, RZ, 0xffffffff, P2 ;  /* 0xffffffffff057807 */ /* 0x000fe20001000000 */
[----:B------:R-:W-:Y:S01]  /*6db0*/  IMAD.U32 R114, RZ, RZ, UR50 ;  /* 0x00000032ff727e24 */ /* 0x000fe2000f8e00ff */
[----:B------:R-:W-:Y:S01]  /*6dc0*/  @P1 LOP3.LUT P2, RZ, R87, 0xff, RZ, 0xc0, !PT ;  /* 0x000000ff57ff1812 */ /* 0x000fe2000784c0ff */
[----:B------:R-:W-:Y:S01]  /*6dd0*/  IMAD.SHL.U32 R101, R97, 0x10, RZ ;  /* 0x0000001061657824 */ /* 0x000fe200078e00ff */
[----:B------:R-:W-:Y:S01]  /*6de0*/  @P1 SEL R4, RZ, 0xffffffff, P4 ;  /* 0xffffffffff041807 */ /* 0x000fe20002000000 */
[----:B------:R-:W-:Y:S01]  /*6df0*/  IMAD.SHL.U32 R114, R114, 0x2000, RZ ;  /* 0x0000200072727824 */ /* 0x000fe200078e00ff */
[----:B------:R-:W-:Y:S01]  /*6e00*/  LEA R108, R36, UR49, 0x3 ;  /* 0x00000031246c7c11 */ /* 0x000fe2000f8e18ff */
[----:B------:R-:W-:Y:S01]  /*6e10*/  ULOP3.LUT UR4, UR55, 0x1, URZ, 0x3c, !UPT ;  /* 0x0000000137047892 */ /* 0x000fe2000f8e3cff */
[----:B------:R-:W-:Y:S01]  /*6e20*/  @P0 SEL R4, R5, R4, !P2 ;  /* 0x0000000405040207 */ /* 0x000fe20005000000 */
[----:B------:R-:W-:Y:S01]  /*6e30*/  USHF.L.U32 UR12, UR52, 0x7, URZ ;  /* 0x00000007340c7899 */ /* 0x000fe200080006ff */
[----:B------:R-:W-:Y:S01]  /*6e40*/  SHF.L.U32 R3, R85, 0x1f, RZ ;  /* 0x0000001f55037819 */ /* 0x000fe200000006ff */
[----:B------:R-:W-:Y:S01]  /*6e50*/  IMAD.IADD R112, R99, 0x1, R114 ;  /* 0x0000000163707824 */ /* 0x000fe200078e0272 */
[----:B------:R-:W-:Y:S01]  /*6e60*/  @P1 LOP3.LUT R4, R4, 0x1, RZ, 0xc0, !PT ;  /* 0x0000000104041812 */ /* 0x000fe200078ec0ff */
[----:B------:R-:W-:Y:S01]  /*6e70*/  IMAD.U32 R46, RZ, RZ, UR4 ;  /* 0x00000004ff2e7e24 */ /* 0x000fe2000f8e00ff */
[----:B------:R-:W-:Y:S01]  /*6e80*/  R2UR UR6, R92 ;  /* 0x000000005c0672ca */ /* 0x000fe200000e0000 */
[----:B------:R-:W-:Y:S01]  /*6e90*/  IMAD.U32 R107, RZ, RZ, UR12 ;  /* 0x0000000cff6b7e24 */ /* 0x000fe2000f8e00ff */
[----:B------:R-:W-:Y:S01]  /*6ea0*/  ISETP.NE.U32.OR P6, PT, R4, 0x1, !P1 ;  /* 0x000000010400780c */ /* 0x000fe20004fc5470 */
[----:B------:R-:W-:Y:S01]  /*6eb0*/  IMAD.U32 R4, RZ, RZ, UR50 ;  /* 0x00000032ff047e24 */ /* 0x000fe2000f8e00ff */
[----:B-1----:R-:W-:Y:S01]  /*6ec0*/  UIMAD.WIDE.U32 UR4, UR12, UR9, URZ ;  /* 0x000000090c0472a5 */ /* 0x002fe2000f8e00ff */
[----:B------:R-:W-:Y:S01]  /*6ed0*/  R2UR UR13, R91 ;  /* 0x000000005b0d72ca */ /* 0x000fe200000e0000 */
[----:B------:R-:W-:Y:S01]  /*6ee0*/  UISETP.NE.AND UP0, UPT, UR8, 0x1, UPT ;  /* 0x000000010800788c */ /* 0x000fe2000bf05270 */
[----:B------:R-:W-:Y:S01]  /*6ef0*/  PLOP3.LUT P3, PT, PT, PT, UP1, 0x80, 0x8 ;  /* 0x000000000008781c */ /* 0x000fe20003f6f018 */
[----:B------:R-:W-:Y:S01]  /*6f00*/  IMAD.SHL.U32 R100, R96, 0x10, RZ ;  /* 0x0000001060647824 */ /* 0x000fe200078e00ff */
[----:B------:R-:W-:Y:S01]  /*6f10*/  LEA R0, R4, UR49, 0x3 ;  /* 0x0000003104007c11 */ /* 0x000fe2000f8e18ff */
[----:B------:R-:W-:Y:S01]  /*6f20*/  IMAD.IADD R103, R112, 0x1, R101 ;  /* 0x0000000170677824 */ /* 0x000fe200078e0265 */
[----:B------:R-:W-:Y:S01]  /*6f30*/  UMOV UR4, UR5 ;  /* 0x0000000500047c82 */ /* 0x000fe20008000000 */
[----:B------:R-:W-:Y:S01]  /*6f40*/  LOP3.LUT P5, R109, R87, 0xff, RZ, 0xc0, !PT ;  /* 0x000000ff576d7812 */ /* 0x000fe200078ac0ff */
[----:B------:R-:W-:Y:S01]  /*6f50*/  USHF.R.U32.HI UR4, URZ, UR10, UR4 ;  /* 0x0000000aff047299 */ /* 0x000fe20008011604 */
[----:B------:R-:W-:Y:S01]  /*6f60*/  SEL R4, RZ, 0xffffffff, P4 ;  /* 0xffffffffff047807 */ /* 0x000fe20002000000 */
[----:B------:R-:W-:Y:S01]  /*6f70*/  BSSY B1, `(.L_x_114) ;  /* 0x000003f000017945 */ /* 0x000fe20003800000 */
[----:B------:R-:W-:Y:S01]  /*6f80*/  @P6 SHF.L.U32 R7, R46, 0x1f, RZ ;  /* 0x0000001f2e076819 */ /* 0x000fe200000006ff */
[----:B------:R-:W-:Y:S01]  /*6f90*/  USEL UR4, UR12, UR4, !UP0 ;  /* 0x000000040c047287 */ /* 0x000fe2000c000000 */
[----:B------:R-:W-:Y:S01]  /*6fa0*/  IMAD.MOV.U32 R113, RZ, RZ, 0x1 ;  /* 0x00000001ff717424 */ /* 0x000fe200078e00ff */
[----:B------:R-:W-:Y:S01]  /*6fb0*/  UISETP.NE.AND UP0, UPT, UR11, 0x1, UPT ;  /* 0x000000010b00788c */ /* 0x000fe2000bf05270 */
[----:B------:R-:W1:Y:S01]  /*6fc0*/  @P6 SYNCS.PHASECHK.TRANS64.TRYWAIT P1, [R0+URZ+0x140], R7 ;  /* 0x00014007000065a7 */ /* 0x000e6200080211ff */
[----:B------:R-:W-:Y:S01]  /*6fd0*/  IMAD.IADD R39, R37, 0x1, R2 ;  /* 0x0000000125277824 */ /* 0x000fe200078e0202 */
[----:B------:R-:W-:Y:S01]  /*6fe0*/  UIMAD.WIDE.U32 UR6, UR4, UR6, URZ ;  /* 0x00000006040672a5 */ /* 0x000fe2000f8e00ff */
[----:B------:R-:W-:Y:S01]  /*6ff0*/  IMAD.U32 R106, RZ, RZ, UR4 ;  /* 0x00000004ff6a7e24 */ /* 0x000fe2000f8e00ff */
[----:B------:R-:W-:Y:S01]  /*7000*/  @P3 SEL R4, R5, R4, !P5 ;  /* 0x0000000405043207 */ /* 0x000fe20006800000 */
[----:B------:R-:W-:Y:S01]  /*7010*/  IMAD R8, RZ, RZ, -UR4 ;  /* 0x80000004ff087e24 */ /* 0x000fe2000f8e02ff */
[----:B------:R-:W-:Y:S01]  /*7020*/  PLOP3.LUT P2, PT, PT, PT, UP0, 0x80, 0x8 ;  /* 0x000000000008781c */ /* 0x000fe20003f4f008 */
[----:B------:R-:W-:Y:S01]  /*7030*/  IMAD.U32 R105, RZ, RZ, UR4 ;  /* 0x00000004ff697e24 */ /* 0x000fe2000f8e00ff */
[----:B------:R-:W-:Y:S01]  /*7040*/  LOP3.LUT R4, R4, 0x1, RZ, 0xc0, !PT ;  /* 0x0000000104047812 */ /* 0x000fe200078ec0ff */
[----:B------:R-:W-:Y:S01]  /*7050*/  UMOV UR5, UR7 ;  /* 0x0000000700057c82 */ /* 0x000fe20008000000 */
[----:B------:R-:W-:Y:S01]  /*7060*/  IMAD R107, R8, UR8, R107 ;  /* 0x00000008086b7c24 */ /* 0x000fe2000f8e026b */
[----:B------:R-:W-:Y:S01]  /*7070*/  USHF.R.U32.HI UR5, URZ, UR13, UR5 ;  /* 0x0000000dff057299 */ /* 0x000fe20008011605 */
[----:B------:R-:W-:Y:S01]  /*7080*/  P2R R111, PR, RZ, 0x40 ;  /* 0x00000040ff6f7803 */ /* 0x000fe20000000000 */
[----:B------:R-:W-:Y:S01]  /*7090*/  IMAD.U32 R116, RZ, RZ, UR50 ;  /* 0x00000032ff747e24 */ /* 0x000fe2000f8e00ff */
[----:B------:R-:W-:Y:S02]  /*70a0*/  CS2R R74, SRZ ;  /* 0x00000000004a7805 */ /* 0x000fe4000001ff00 */
[----:B------:R-:W-:Y:S01]  /*70b0*/  CS2R R72, SRZ ;  /* 0x0000000000487805 */ /* 0x000fe2000001ff00 */
[----:B------:R3:W4:Y:S01]  /*70c0*/  SYNCS.PHASECHK.TRANS64.TRYWAIT P0, [R108+URZ+0x190], R3 ;  /* 0x000190036c0075a7 */ /* 0x00072200080011ff */
[----:B------:R-:W-:Y:S01]  /*70d0*/  SEL R106, R106, UR5, !P2 ;  /* 0x000000056a6a7c07 */ /* 0x000fe2000d000000 */
[----:B------:R-:W-:Y:S01]  /*70e0*/  IMAD.IADD R102, R112, 0x1, R100 ;  /* 0x0000000170667824 */ /* 0x000fe200078e0264 */
[----:B------:R-:W-:Y:S01]  /*70f0*/  ISETP.NE.U32.AND P2, PT, R4, 0x1, PT ;  /* 0x000000010400780c */ /* 0x000fe20003f45070 */
[----:B------:R-:W-:Y:S01]  /*7100*/  IMAD.IADD R47, R98, 0x1, R103 ;  /* 0x00000001622f7824 */ /* 0x000fe200078e0267 */
[----:B------:R-:W-:Y:S01]  /*7110*/  CS2R R66, SRZ ;  /* 0x0000000000427805 */ /* 0x000fe2000001ff00 */
[----:B------:R-:W-:Y:S01]  /*7120*/  IMAD.MOV R6, RZ, RZ, -R106 ;  /* 0x000000ffff067224 */ /* 0x000fe200078e0a6a */
[----:B------:R-:W-:Y:S02]  /*7130*/  P2R R115, PR, RZ, 0x4 ;  /* 0x00000004ff737803 */ /* 0x000fe40000000000 */
[----:B------:R-:W-:Y:S02]  /*7140*/  CS2R R64, SRZ ;  /* 0x0000000000407805 */ /* 0x000fe4000001ff00 */
[----:B------:R-:W-:Y:S01]  /*7150*/  CS2R R58, SRZ ;  /* 0x00000000003a7805 */ /* 0x000fe2000001ff00 */
[----:B------:R-:W-:Y:S01]  /*7160*/  IMAD R105, R6, UR11, R105 ;  /* 0x0000000b06697c24 */ /* 0x000fe2000f8e0269 */
[----:B------:R-:W-:Y:S02]  /*7170*/  CS2R R56, SRZ ;  /* 0x0000000000387805 */ /* 0x000fe4000001ff00 */
[----:B------:R-:W-:Y:S02]  /*7180*/  CS2R R50, SRZ ;  /* 0x0000000000327805 */ /* 0x000fe4000001ff00 */
[----:B------:R-:W-:Y:S02]  /*7190*/  CS2R R48, SRZ ;  /* 0x0000000000307805 */ /* 0x000fe4000001ff00 */
[----:B-1----:R-:W-:Y:S01]  /*71a0*/  @P6 SEL R113, RZ, 0x1, !P1 ;  /* 0x00000001ff716807 */ /* 0x002fe20004800000 */
[----:B---3--:R-:W-:Y:S06]  /*71b0*/  @!P6 BRA `(.L_x_115) ;  /* 0x000000000068e947 */ /* 0x008fec0003800000 */
[----:B------:R-:W-:Y:S01]  /*71c0*/  ISETP.NE.AND P1, PT, R113, RZ, PT ;  /* 0x000000ff7100720c */ /* 0x000fe20003f25270 */
[----:B------:R-:W-:Y:S01]  /*71d0*/  BSSY B0, `(.L_x_116) ;  /* 0x000000d000007945 */ /* 0x000fe20003800000 */
[----:B------:R-:W-:Y:S02]  /*71e0*/  CS2R R50, SRZ ;  /* 0x0000000000327805 */ /* 0x000fe4000001ff00 */
[----:B------:R-:W-:Y:S02]  /*71f0*/  CS2R R48, SRZ ;  /* 0x0000000000307805 */ /* 0x000fe4000001ff00 */
[----:B------:R-:W-:Y:S02]  /*7200*/  CS2R R58, SRZ ;  /* 0x00000000003a7805 */ /* 0x000fe4000001ff00 */
[----:B------:R-:W-:Y:S02]  /*7210*/  CS2R R56, SRZ ;  /* 0x0000000000387805 */ /* 0x000fe4000001ff00 */
[----:B------:R-:W-:Y:S02]  /*7220*/  CS2R R66, SRZ ;  /* 0x0000000000427805 */ /* 0x000fe4000001ff00 */
[----:B------:R-:W-:Y:S02]  /*7230*/  CS2R R64, SRZ ;  /* 0x0000000000407805 */ /* 0x000fe4000001ff00 */
[----:B------:R-:W-:Y:S02]  /*7240*/  CS2R R74, SRZ ;  /* 0x00000000004a7805 */ /* 0x000fe4000001ff00 */
[----:B------:R-:W-:Y:S01]  /*7250*/  CS2R R72, SRZ ;  /* 0x0000000000487805 */ /* 0x000fe2000001ff00 */
[----:B------:R-:W-:Y:S06]  /*7260*/  @P1 BRA `(.L_x_117) ;  /* 0x00000000000c1947 */ /* 0x000fec0003800000 */
[----:B------:R-:W-:Y:S04]  /*7270*/  SHF.L.U32 R5, R46, 0x1f, RZ ;  /* 0x0000001f2e057819 */ /* 0x000fe800000006ff */
[----:B------:R-:W1:Y:S02]  /*7280*/  SYNCS.PHASECHK.TRANS64.TRYWAIT P1, [R0+URZ+0x140], R5 ;  /* 0x00014005000075a7 */ /* 0x000e6400080211ff */
[----:B-1----:R-:W-:Y:S05]  /*7290*/  @!P1 BRA `(.L_x_118) ;  /* 0x0000002800d49947 */ /* 0x002fea0003800000 */
.L_x_117:
[----:B------:R-:W-:Y:S05]  /*72a0*/  BSYNC B0 ;  /* 0x0000000000007941 */ /* 0x000fea0003800000 */
.L_x_116:
[----:B------:R-:W-:Y:S01]  /*72b0*/  ISETP.NE.AND P1, PT, R115, RZ, PT ;  /* 0x000000ff7300720c */ /* 0x000fe20003f25270 */
[----:B------:R-:W-:Y:S04]  /*72c0*/  UIADD3 UR4, UPT, UPT, UR50, 0x1, URZ ;  /* 0x0000000132047890 */ /* 0x000fe8000fffe0ff */
[----:B------:R-:W-:Y:S04]  /*72d0*/  UISETP.NE.AND UP0, UPT, UR4, 0x3, UPT ;  /* 0x000000030400788c */ /* 0x000fe8000bf05270 */
[----:B------:R-:W-:Y:S02]  /*72e0*/  USEL UR5, URZ, 0x1, UP0 ;  /* 0x00000001ff057887 */ /* 0x000fe40008000000 */
[----:B------:R-:W-:Y:S02]  /*72f0*/  USEL UR4, UR4, URZ, UP0 ;  /* 0x000000ff04047287 */ /* 0x000fe40008000000 */
[----:B------:R3:W1:Y:S02]  /*7300*/  @P1 LDS.128 R48, [R112] ;  /* 0x0000000070301984 */ /* 0x0006640000000c00 */
[----:B------:R-:W-:Y:S02]  /*7310*/  LOP3.LUT R46, R46, UR5, RZ, 0x3c, !PT ;  /* 0x000000052e2e7c12 */ /* 0x000fe4000f8e3cff */
[----:B------:R3:W1:Y:S01]  /*7320*/  @P1 LDS.128 R56, [R103+0x10] ;  /* 0x0000100067381984 */ /* 0x0006620000000c00 */
[----:B------:R-:W-:Y:S03]  /*7330*/  IMAD.U32 R116, RZ, RZ, UR4 ;  /* 0x00000004ff747e24 */ /* 0x000fe6000f8e00ff */
[----:B------:R3:W1:Y:S04]  /*7340*/  @P1 LDS.128 R64, [R102+0x20] ;  /* 0x0000200066401984 */ /* 0x0006680000000c00 */
[----:B------:R3:W1:Y:S02]  /*7350*/  @P1 LDS.128 R72, [R47+0x10] ;  /* 0x000010002f481984 */ /* 0x0006640000000c00 */
.L_x_115:
[----:B------:R-:W-:Y:S05]  /*7360*/  BSYNC B1 ;  /* 0x0000000000017941 */ /* 0x000fea0003800000 */
.L_x_114:
[----:B-1----:R-:W-:Y:S04]  /*7370*/  SHF.R.U32.HI R5, RZ, 0x15, R39 ;  /* 0x00000015ff057819 */ /* 0x002fe80000011627 */
[----:B------:R-:W-:Y:S01]  /*7380*/  LOP3.LUT P1, RZ, R5, 0x3, R88, 0x48, !PT ;  /* 0x0000000305ff7812 */ /* 0x000fe20007824858 */
[----:B------:R-:W-:Y:S01]  /*7390*/  @!UPT UIADD3 URZ, UPT, UPT, URZ, URZ, URZ ;  /* 0x000000fffffff290 */ /* 0x000fe2000fffe0ff */
[----:B----4-:R-:W-:Y:S11]  /*73a0*/  @P0 BRA `(.L_x_119) ;  /* 0x0000000000080947 */ /* 0x010ff60003800000 */
[----:B------:R-:W1:Y:S02]  /*73b0*/  SYNCS.PHASECHK.TRANS64.TRYWAIT P0, [R108+URZ+0x190], R3 ;  /* 0x000190036c0075a7 */ /* 0x000e6400080011ff */
[----:B-1----:R-:W-:Y:S05]  /*73c0*/  @!P0 BRA `(.L_x_120) ;  /* 0x00000028009c8947 */ /* 0x002fea0003800000 */
.L_x_119:
[----:B------:R-:W-:Y:S05]  /*73d0*/  @!P1 BRA `(.L_x_121) ;  /* 0x0000000000409947 */ /* 0x000fea0003800000 */
[----:B------:R-:W4:Y:S01]  /*73e0*/  LDCU.64 UR8, c[0x4][0x70] ;  /* 0x01000e00ff0877ac */ /* 0x000f220008000a00 */
[----:B-1----:R-:W-:Y:S01]  /*73f0*/  MOV R3, 0x0 ;  /* 0x0000000000037802 */ /* 0x002fe20000000f00 */
[----:B------:R-:W-:Y:S02]  /*7400*/  HFMA2 R12, -RZ, RZ, 0, 5.9604644775390625e-08 ;  /* 0x00000001ff0c7431 */ /* 0x000fe400000001ff */
[----:B------:R-:W-:Y:S02]  /*7410*/  IMAD.MOV.U32 R8, RZ, RZ, 0x192 ;  /* 0x00000192ff087424 */ /* 0x000fe400078e00ff */
[----:B------:R-:W-:Y:S01]  /*7420*/  IMAD.MOV.U32 R13, RZ, RZ, RZ ;  /* 0x000000ffff0d7224 */ /* 0x000fe200078e00ff */
[----:B------:R-:W1:Y:S01]  /*7430*/  LDCU.64 UR6, c[0x4][0x78] ;  /* 0x01000f00ff0677ac */ /* 0x000e620008000a00 */
[----:B------:R-:W2:Y:S01]  /*7440*/  LDC.64 R2, c[0x4][R3] ;  /* 0x0100000003027b82 */ /* 0x000ea20000000a00 */
[----:B------:R-:W5:Y:S01]  /*7450*/  LDCU.64 UR4, c[0x4][0x10] ;  /* 0x01000200ff0477ac */ /* 0x000f620008000a00 */
[----:B----4-:R-:W-:Y:S01]  /*7460*/  MOV R5, UR9 ;  /* 0x0000000900057c02 */ /* 0x010fe20008000f00 */
[----:B------:R-:W-:Y:S01]  /*7470*/  IMAD.U32 R4, RZ, RZ, UR8 ;  /* 0x00000008ff047e24 */ /* 0x000fe2000f8e00ff */
[----:B-1----:R-:W-:Y:S01]  /*7480*/  MOV R7, UR7 ;  /* 0x0000000700077c02 */ /* 0x002fe20008000f00 */
[----:B------:R-:W-:Y:S01]  /*7490*/  IMAD.U32 R6, RZ, RZ, UR6 ;  /* 0x00000006ff067e24 */ /* 0x000fe2000f8e00ff */
[----:B-----5:R-:W-:Y:S01]  /*74a0*/  MOV R11, UR5 ;  /* 0x00000005000b7c02 */ /* 0x020fe20008000f00 */
[----:B------:R-:W-:Y:S02]  /*74b0*/  IMAD.U32 R10, RZ, RZ, UR4 ;  /* 0x00000004ff0a7e24 */ /* 0x000fe4000f8e00ff */
[----:B------:R-:W-:Y:S07]  /*74c0*/  LEPC R20, `(.L_x_121) ;  /* 0x000000001014794e */ /* 0x000fee0000000000 */
[----:B--23--:R-:W-:Y:S05]  /*74d0*/  CALL.ABS.NOINC R2 ;  /* 0x0000000002007343 */ /* 0x00cfea0003c00000 */
.L_x_121:
[----:B------:R-:W-:Y:S05]  /*74e0*/  WARPSYNC.ALL ;  /* 0x0000000000007948 */ /* 0x000fea0003800000 */
[----:B------:R-:W-:Y:S01]  /*74f0*/  R2UR UR4, R39 ;  /* 0x00000000270472ca */ /* 0x000fe200000e0000 */
[--C-:B------:R-:W-:Y:S01]  /*7500*/  HADD2.F32 R40, -RZ, R48.reuse.H0_H0 ;  /* 0x20000030ff287230 */ /* 0x100fe20000004100 */
[----:B------:R-:W-:Y:S01]  /*7510*/  ISETP.NE.AND P0, PT, R86, RZ, PT ;  /* 0x000000ff5600720c */ /* 0x000fe20003f05270 */
[----:B------:R-:W-:Y:S01]  /*7520*/  HADD2.F32 R43, -RZ, R48.H1_H1 ;  /* 0x30000030ff2b7230 */ /* 0x000fe20000004100 */
[----:B------:R-:W-:Y:S01]  /*7530*/  BSSY.RECONVERGENT B0, `(.L_x_122) ;  /* 0x0000086000007945 */ /* 0x000fe20003800200 */
[----:B------:R-:W-:Y:S02]  /*7540*/  HADD2.F32 R42, -RZ, R49.H1_H1 ;  /* 0x30000031ff2a7230 */ /* 0x000fe40000004100 */
[----:B------:R-:W-:Y:S02]  /*7550*/  HADD2.F32 R45, -RZ, R51.H0_H0 ;  /* 0x20000033ff2d7230 */ /* 0x000fe40000004100 */
[----:B------:R-:W-:Y:S04]  /*7560*/  HADD2.F32 R44, -RZ, R75.H1_H1 ;  /* 0x3000004bff2c7230 */ /* 0x000fe80000004100 */
[----:B------:R-:W2:Y:S02]  /*7570*/  LDTM.x32 R4, tmem[UR4] ;  /* 0x00000004000479ee */ /* 0x000ea400082c0000 */
[C---:B--2---:R-:W-:Y:S01]  /*7580*/  FMUL R0, R38.reuse, R4 ;  /* 0x0000000426007220 */ /* 0x044fe20000400000 */
[C---:B------:R-:W-:Y:S01]  /*7590*/  FMUL R2, R38.reuse, R5 ;  /* 0x0000000526027220 */ /* 0x040fe20000400000 */
[C---:B-1----:R-:W-:Y:S01]  /*75a0*/  FMUL R3, R38.reuse, R6 ;  /* 0x0000000626037220 */ /* 0x042fe20000400000 */
[C---:B------:R-:W-:Y:S01]  /*75b0*/  FMUL R7, R38.reuse, R7 ;  /* 0x0000000726077220 */ /* 0x040fe20000400000 */
[C---:B------:R-:W-:Y:S01]  /*75c0*/  FFMA R0, R41.reuse, R40, R0 ;  /* 0x0000002829007223 */ /* 0x040fe20000000000 */
[----:B------:R-:W-:Y:S02]  /*75d0*/  HADD2.F32 R40, -RZ, R49.H0_H0 ;  /* 0x20000031ff287230 */ /* 0x000fe40000004100 */
[C---:B------:R-:W-:Y:S01]  /*75e0*/  FFMA R2, R41.reuse, R43, R2 ;  /* 0x0000002b29027223 */ /* 0x040fe20000000002 */
[--C-:B------:R-:W-:Y:S02]  /*75f0*/  HADD2.F32 R43, -RZ, R50.reuse.H0_H0 ;  /* 0x20000032ff2b7230 */ /* 0x100fe40000004100 */
[C---:B------:R-:W-:Y:S01]  /*7600*/  FMUL R4, R38.reuse, R8 ;  /* 0x0000000826047220 */ /* 0x040fe20000400000 */
[----:B------:R-:W-:Y:S01]  /*7610*/  FMUL R5, R38, R9 ;  /* 0x0000000926057220 */ /* 0x000fe20000400000 */
[C---:B------:R-:W-:Y:S01]  /*7620*/  FFMA R3, R41.reuse, R40, R3 ;  /* 0x0000002829037223 */ /* 0x040fe20000000003 */
[----:B------:R-:W-:Y:S01]  /*7630*/  HADD2.F32 R40, -RZ, R50.H1_H1 ;  /* 0x30000032ff287230 */ /* 0x000fe20000004100 */
[----:B------:R-:W-:Y:S01]  /*7640*/  F2FP.F16.F32.PACK_AB R52, R2, R0 ;  /* 0x000000000234723e */ /* 0x000fe200000000ff */
[C---:B------:R-:W-:Y:S01]  /*7650*/  FFMA R7, R41.reuse, R42, R7 ;  /* 0x0000002a29077223 */ /* 0x040fe20000000007 */
[C---:B------:R-:W-:Y:S01]  /*7660*/  FFMA R4, R41.reuse, R43, R4 ;  /* 0x0000002b29047223 */ /* 0x040fe20000000004 */
[C---:B------:R-:W-:Y:S01]  /*7670*/  FMUL R6, R38.reuse, R10 ;  /* 0x0000000a26067220 */ /* 0x040fe20000400000 */
[----:B------:R-:W-:Y:S02]  /*7680*/  HADD2.F32 R42, -RZ, R51.H1_H1 ;  /* 0x30000033ff2a7230 */ /* 0x000fe40000004100 */
[----:B------:R-:W-:Y:S01]  /*7690*/  FFMA R5, R41, R40, R5 ;  /* 0x0000002829057223 */ /* 0x000fe20000000005 */
[----:B------:R-:W-:Y:S01]  /*76a0*/  F2FP.F16.F32.PACK_AB R53, R7, R3 ;  /* 0x000000030735723e */ /* 0x000fe200000000ff */
[----:B------:R-:W-:Y:S01]  /*76b0*/  FFMA R6, R41, R45, R6 ;  /* 0x0000002d29067223 */ /* 0x000fe20000000006 */
[C---:B------:R-:W-:Y:S01]  /*76c0*/  FMUL R11, R38.reuse, R11 ;  /* 0x0000000b260b7220 */ /* 0x040fe20000400000 */
[--C-:B------:R-:W-:Y:S01]  /*76d0*/  HADD2.F32 R40, -RZ, R56.reuse.H0_H0 ;  /* 0x20000038ff287230 */ /* 0x100fe20000004100 */
[----:B------:R-:W-:Y:S01]  /*76e0*/  F2FP.F16.F32.PACK_AB R54, R5, R4 ;  /* 0x000000040536723e */ /* 0x000fe200000000ff */
[C---:B------:R-:W-:Y:S01]  /*76f0*/  FMUL R8, R38.reuse, R12 ;  /* 0x0000000c26087220 */ /* 0x040fe20000400000 */
[C---:B------:R-:W-:Y:S01]  /*7700*/  FFMA R11, R41.reuse, R42, R11 ;  /* 0x0000002a290b7223 */ /* 0x040fe2000000000b */
[----:B------:R-:W-:Y:S02]  /*7710*/  HADD2.F32 R42, -RZ, R56.H1_H1 ;  /* 0x30000038ff2a7230 */ /* 0x000fe40000004100 */
[C---:B------:R-:W-:Y:S01]  /*7720*/  FMUL R9, R38.reuse, R13 ;  /* 0x0000000d26097220 */ /* 0x040fe20000400000 */
[--C-:B------:R-:W-:Y:S02]  /*7730*/  HADD2.F32 R43, -RZ, R57.reuse.H0_H0 ;  /* 0x20000039ff2b7230 */ /* 0x100fe40000004100 */
[----:B------:R-:W-:Y:S01]  /*7740*/  FFMA R8, R41, R40, R8 ;  /* 0x0000002829087223 */ /* 0x000fe20000000008 */
[----:B------:R-:W-:Y:S01]  /*7750*/  F2FP.F16.F32.PACK_AB R55, R11, R6 ;  /* 0x000000060b37723e */ /* 0x000fe200000000ff */
[----:B------:R-:W-:Y:S01]  /*7760*/  FFMA R9, R41, R42, R9 ;  /* 0x0000002a29097223 */ /* 0x000fe20000000009 */
[C---:B------:R-:W-:Y:S01]  /*7770*/  FMUL R10, R38.reuse, R14 ;  /* 0x0000000e260a7220 */ /* 0x040fe20000400000 */
[----:B------:R-:W-:Y:S02]  /*7780*/  HADD2.F32 R40, -RZ, R57.H1_H1 ;  /* 0x30000039ff287230 */ /* 0x000fe40000004100 */
[C---:B------:R-:W-:Y:S01]  /*7790*/  FMUL R15, R38.reuse, R15 ;  /* 0x0000000f260f7220 */ /* 0x040fe20000400000 */
[----:B------:R1:W-:Y:S01]  /*77a0*/  STS.128 [R112], R52 ;  /* 0x0000003470007388 */ /* 0x0003e20000000c00 */
[----:B------:R-:W-:Y:S01]  /*77b0*/  F2FP.F16.F32.PACK_AB R60, R9, R8 ;  /* 0x00000008093c723e */ /* 0x000fe200000000ff */
[C---:B------:R-:W-:Y:S01]  /*77c0*/  FFMA R10, R41.reuse, R43, R10 ;  /* 0x0000002b290a7223 */ /* 0x040fe2000000000a */
[--C-:B------:R-:W-:Y:S02]  /*77d0*/  HADD2.F32 R43, -RZ, R58.reuse.H0_H0 ;  /* 0x2000003aff2b7230 */ /* 0x100fe40000004100 */
[----:B------:R-:W-:Y:S01]  /*77e0*/  FFMA R15, R41, R40, R15 ;  /* 0x00000028290f7223 */ /* 0x000fe2000000000f */
[C---:B------:R-:W-:Y:S01]  /*77f0*/  FMUL R12, R38.reuse, R16 ;  /* 0x00000010260c7220 */ /* 0x040fe20000400000 */
[----:B------:R-:W-:Y:S02]  /*7800*/  HADD2.F32 R42, -RZ, R58.H1_H1 ;  /* 0x3000003aff2a7230 */ /* 0x000fe40000004100 */
[C---:B------:R-:W-:Y:S01]  /*7810*/  FMUL R13, R38.reuse, R17 ;  /* 0x00000011260d7220 */ /* 0x040fe20000400000 */
[--C-:B------:R-:W-:Y:S01]  /*7820*/  HADD2.F32 R45, -RZ, R59.reuse.H0_H0 ;  /* 0x2000003bff2d7230 */ /* 0x100fe20000004100 */
[----:B------:R-:W-:Y:S01]  /*7830*/  F2FP.F16.F32.PACK_AB R61, R15, R10 ;  /* 0x0000000a0f3d723e */ /* 0x000fe200000000ff */
[C---:B------:R-:W-:Y:S01]  /*7840*/  FFMA R12, R41.reuse, R43, R12 ;  /* 0x0000002b290c7223 */ /* 0x040fe2000000000c */
[C---:B------:R-:W-:Y:S01]  /*7850*/  FFMA R13, R41.reuse, R42, R13 ;  /* 0x0000002a290d7223 */ /* 0x040fe2000000000d */
[C---:B------:R-:W-:Y:S01]  /*7860*/  FMUL R14, R38.reuse, R18 ;  /* 0x00000012260e7220 */ /* 0x040fe20000400000 */
[----:B------:R-:W-:Y:S02]  /*7870*/  HADD2.F32 R40, -RZ, R59.H1_H1 ;  /* 0x3000003bff287230 */ /* 0x000fe40000004100 */
[C---:B------:R-:W-:Y:S01]  /*7880*/  FMUL R19, R38.reuse, R19 ;  /* 0x0000001326137220 */ /* 0x040fe20000400000 */
[--C-:B------:R-:W-:Y:S02]  /*7890*/  HADD2.F32 R43, -RZ, R64.reuse.H0_H0 ;  /* 0x20000040ff2b7230 */ /* 0x100fe40000004100 */
[C---:B------:R-:W-:Y:S01]  /*78a0*/  FFMA R14, R41.reuse, R45, R14 ;  /* 0x0000002d290e7223 */ /* 0x040fe2000000000e */
[C---:B------:R-:W-:Y:S01]  /*78b0*/  FMUL R16, R38.reuse, R20 ;  /* 0x0000001426107220 */ /* 0x040fe20000400000 */
[C---:B------:R-:W-:Y:S01]  /*78c0*/  FFMA R19, R41.reuse, R40, R19 ;  /* 0x0000002829137223 */ /* 0x040fe20000000013 */
[----:B------:R-:W-:Y:S02]  /*78d0*/  HADD2.F32 R40, -RZ, R64.H1_H1 ;  /* 0x30000040ff287230 */ /* 0x000fe40000004100 */
[C---:B------:R-:W-:Y:S01]  /*78e0*/  FMUL R17, R38.reuse, R21 ;  /* 0x0000001526117220 */ /* 0x040fe20000400000 */
[--C-:B------:R-:W-:Y:S02]  /*78f0*/  HADD2.F32 R45, -RZ, R65.reuse.H0_H0 ;  /* 0x20000041ff2d7230 */ /* 0x100fe40000004100 */
[C---:B------:R-:W-:Y:S01]  /*7900*/  FMUL R18, R38.reuse, R22 ;  /* 0x0000001626127220 */ /* 0x040fe20000400000 */
[----:B------:R-:W-:Y:S02]  /*7910*/  HADD2.F32 R42, -RZ, R65.H1_H1 ;  /* 0x30000041ff2a7230 */ /* 0x000fe40000004100 */
[C---:B------:R-:W-:Y:S01]  /*7920*/  FMUL R23, R38.reuse, R23 ;  /* 0x0000001726177220 */ /* 0x040fe20000400000 */
[C---:B------:R-:W-:Y:S01]  /*7930*/  FFMA R16, R41.reuse, R43, R16 ;  /* 0x0000002b29107223 */ /* 0x040fe20000000010 */
[C---:B------:R-:W-:Y:S01]  /*7940*/  FFMA R17, R41.reuse, R40, R17 ;  /* 0x0000002829117223 */ /* 0x040fe20000000011 */
[C---:B------:R-:W-:Y:S01]  /*7950*/  FFMA R18, R41.reuse, R45, R18 ;  /* 0x0000002d29127223 */ /* 0x040fe20000000012 */
[C---:B------:R-:W-:Y:S01]  /*7960*/  FFMA R23, R41.reuse, R42, R23 ;  /* 0x0000002a29177223 */ /* 0x040fe20000000017 */
[--C-:B------:R-:W-:Y:S02]  /*7970*/  HADD2.F32 R40, -RZ, R66.reuse.H0_H0 ;  /* 0x20000042ff287230 */ /* 0x100fe40000004100 */
[C---:B------:R-:W-:Y:S01]  /*7980*/  FMUL R20, R38.reuse, R24 ;  /* 0x0000001826147220 */ /* 0x040fe20000400000 */
[----:B------:R-:W-:Y:S02]  /*7990*/  HADD2.F32 R42, -RZ, R66.H1_H1 ;  /* 0x30000042ff2a7230 */ /* 0x000fe40000004100 */
[C---:B------:R-:W-:Y:S01]  /*79a0*/  FMUL R21, R38.reuse, R25 ;  /* 0x0000001926157220 */ /* 0x040fe20000400000 */
[--C-:B------:R-:W-:Y:S02]  /*79b0*/  HADD2.F32 R43, -RZ, R67.reuse.H0_H0 ;  /* 0x20000043ff2b7230 */ /* 0x100fe40000004100 */
[C---:B------:R-:W-:Y:S01]  /*79c0*/  FMUL R22, R38.reuse, R26 ;  /* 0x0000001a26167220 */ /* 0x040fe20000400000 */
[C---:B------:R-:W-:Y:S01]  /*79d0*/  FFMA R20, R41.reuse, R40, R20 ;  /* 0x0000002829147223 */ /* 0x040fe20000000014 */
[C---:B------:R-:W-:Y:S01]  /*79e0*/  FFMA R21, R41.reuse, R42, R21 ;  /* 0x0000002a29157223 */ /* 0x040fe20000000015 */
[----:B------:R-:W-:Y:S02]  /*79f0*/  HADD2.F32 R40, -RZ, R67.H1_H1 ;  /* 0x30000043ff287230 */ /* 0x000fe40000004100 */
[----:B------:R-:W-:Y:S01]  /*7a00*/  FFMA R22, R41, R43, R22 ;  /* 0x0000002b29167223 */ /* 0x000fe20000000016 */
[C---:B------:R-:W-:Y:S01]  /*7a10*/  FMUL R27, R38.reuse, R27 ;  /* 0x0000001b261b7220 */ /* 0x040fe20000400000 */
[--C-:B------:R-:W-:Y:S02]  /*7a20*/  HADD2.F32 R43, -RZ, R72.reuse.H0_H0 ;  /* 0x20000048ff2b7230 */ /* 0x100fe40000004100 */
[C---:B------:R-:W-:Y:S01]  /*7a30*/  FMUL R24, R38.reuse, R28 ;  /* 0x0000001c26187220 */ /* 0x040fe20000400000 */
[----:B------:R-:W-:Y:S02]  /*7a40*/  HADD2.F32 R42, -RZ, R72.H1_H1 ;  /* 0x30000048ff2a7230 */ /* 0x000fe40000004100 */
[C---:B------:R-:W-:Y:S01]  /*7a50*/  FMUL R25, R38.reuse, R29 ;  /* 0x0000001d26197220 */ /* 0x040fe20000400000 */
[--C-:B------:R-:W-:Y:S01]  /*7a60*/  HADD2.F32 R45, -RZ, R73.reuse.H0_H0 ;  /* 0x20000049ff2d7230 */ /* 0x100fe20000004100 */
[----:B------:R-:W-:Y:S01]  /*7a70*/  F2FP.F16.F32.PACK_AB R62, R13, R12 ;  /* 0x0000000c0d3e723e */ /* 0x000fe200000000ff */
[C---:B------:R-:W-:Y:S01]  /*7a80*/  FMUL R26, R38.reuse, R30 ;  /* 0x0000001e261a7220 */ /* 0x040fe20000400000 */
[----:B------:R-:W-:Y:S01]  /*7a90*/  F2FP.F16.F32.PACK_AB R63, R19, R14 ;  /* 0x0000000e133f723e */ /* 0x000fe200000000ff */
[C---:B------:R-:W-:Y:S01]  /*7aa0*/  FFMA R27, R41.reuse, R40, R27 ;  /* 0x00000028291b7223 */ /* 0x040fe2000000001b */
[C---:B------:R-:W-:Y:S01]  /*7ab0*/  FFMA R24, R41.reuse, R43, R24 ;  /* 0x0000002b29187223 */ /* 0x040fe20000000018 */
[----:B------:R-:W-:Y:S02]  /*7ac0*/  HADD2.F32 R40, -RZ, R73.H1_H1 ;  /* 0x30000049ff287230 */ /* 0x000fe40000004100 */
[C---:B------:R-:W-:Y:S01]  /*7ad0*/  FFMA R25, R41.reuse, R42, R25 ;  /* 0x0000002a29197223 */ /* 0x040fe20000000019 */
[----:B------:R1:W-:Y:S01]  /*7ae0*/  STS.128 [R103+0x10], R60 ;  /* 0x0000103c67007388 */ /* 0x0003e20000000c00 */
[C---:B------:R-:W-:Y:S01]  /*7af0*/  FMUL R31, R38.reuse, R31 ;  /* 0x0000001f261f7220 */ /* 0x040fe20000400000 */
[--C-:B------:R-:W-:Y:S02]  /*7b00*/  HADD2.F32 R43, -RZ, R74.reuse.H0_H0 ;  /* 0x2000004aff2b7230 */ /* 0x100fe40000004100 */
[C---:B------:R-:W-:Y:S01]  /*7b10*/  FFMA R26, R41.reuse, R45, R26 ;  /* 0x0000002d291a7223 */ /* 0x040fe2000000001a */
[C---:B------:R-:W-:Y:S01]  /*7b20*/  FMUL R28, R38.reuse, R32 ;  /* 0x00000020261c7220 */ /* 0x040fe20000400000 */
[----:B------:R-:W-:Y:S02]  /*7b30*/  HADD2.F32 R42, -RZ, R74.H1_H1 ;  /* 0x3000004aff2a7230 */ /* 0x000fe40000004100 */
[C---:B------:R-:W-:Y:S01]  /*7b40*/  FMUL R29, R38.reuse, R33 ;  /* 0x00000021261d7220 */ /* 0x040fe20000400000 */
[----:B------:R-:W-:Y:S02]  /*7b50*/  HADD2.F32 R45, -RZ, R75.H0_H0 ;  /* 0x2000004bff2d7230 */ /* 0x000fe40000004100 */
[C---:B------:R-:W-:Y:S01]  /*7b60*/  FMUL R30, R38.reuse, R34 ;  /* 0x00000022261e7220 */ /* 0x040fe20000400000 */
[----:B------:R-:W-:Y:S01]  /*7b70*/  FFMA R31, R41, R40, R31 ;  /* 0x00000028291f7223 */ /* 0x000fe2000000001f */
[----:B------:R-:W-:Y:S01]  /*7b80*/  FMUL R35, R38, R35 ;  /* 0x0000002326237220 */ /* 0x000fe20000400000 */
[----:B------:R-:W-:Y:S01]  /*7b90*/  F2FP.F16.F32.PACK_AB R68, R17, R16 ;  /* 0x000000101144723e */ /* 0x000fe200000000ff */
[----:B------:R-:W-:Y:S01]  /*7ba0*/  FFMA R28, R41, R43, R28 ;  /* 0x0000002b291c7223 */ /* 0x000fe2000000001c */
[----:B------:R-:W-:Y:S01]  /*7bb0*/  F2FP.F16.F32.PACK_AB R69, R23, R18 ;  /* 0x000000121745723e */ /* 0x000fe200000000ff */
[----:B------:R-:W-:Y:S01]  /*7bc0*/  FFMA R29, R41, R42, R29 ;  /* 0x0000002a291d7223 */ /* 0x000fe2000000001d */
[----:B------:R-:W-:Y:S01]  /*7bd0*/  F2FP.F16.F32.PACK_AB R70, R21, R20 ;  /* 0x000000141546723e */ /* 0x000fe200000000ff */
[----:B------:R-:W-:Y:S01]  /*7be0*/  FFMA R30, R41, R45, R30 ;  /* 0x0000002d291e7223 */ /* 0x000fe2000000001e */
[----:B------:R-:W-:Y:S01]  /*7bf0*/  F2FP.F16.F32.PACK_AB R71, R27, R22 ;  /* 0x000000161b47723e */ /* 0x000fe200000000ff */
[----:B------:R-:W-:Y:S01]  /*7c00*/  FFMA R35, R41, R44, R35 ;  /* 0x0000002c29237223 */ /* 0x000fe20000000023 */
[----:B------:R-:W-:Y:S02]  /*7c10*/  F2FP.F16.F32.PACK_AB R80, R25, R24 ;  /* 0x000000181950723e */ /* 0x000fe400000000ff */
[----:B------:R-:W-:Y:S01]  /*7c20*/  F2FP.F16.F32.PACK_AB R81, R31, R26 ;  /* 0x0000001a1f51723e */ /* 0x000fe200000000ff */
[----:B------:R1:W-:Y:S01]  /*7c30*/  STS.128 [R102+0x20], R68 ;  /* 0x0000204466007388 */ /* 0x0003e20000000c00 */
[----:B------:R-:W-:Y:S02]  /*7c40*/  F2FP.F16.F32.PACK_AB R82, R29, R28 ;  /* 0x0000001c1d52723e */ /* 0x000fe400000000ff */
[----:B------:R-:W-:Y:S05]  /*7c50*/  F2FP.F16.F32.PACK_AB R83, R35, R30 ;  /* 0x0000001e2353723e */ /* 0x000fea00000000ff */
[----:B------:R1:W-:Y:S01]  /*7c60*/  STS.128 [R47+0x10], R80 ;  /* 0x000010502f007388 */ /* 0x0003e20000000c00 */
[----:B------:R-:W-:Y:S01]  /*7c70*/  @!PT LDS RZ, [RZ] ;  /* 0x00000000fffff984 */ /* 0x000fe20000000800 */
[----:B------:R-:W-:Y:S01]  /*7c80*/  @!PT LDS RZ, [RZ] ;  /* 0x00000000fffff984 */ /* 0x000fe20000000800 */
[----:B------:R-:W-:Y:S01]  /*7c90*/  @!PT LDS RZ, [RZ] ;  /* 0x00000000fffff984 */ /* 0x000fe20000000800 */
[----:B------:R-:W-:Y:S01]  /*7ca0*/  @!PT LDS RZ, [RZ] ;  /* 0x00000000fffff984 */ /* 0x000fe20000000800 */
[----:B------:R2:W-:Y:S07]  /*7cb0*/  MEMBAR.ALL.CTA ;  /* 0x0000000000007992 */ /* 0x0005ee0000008000 */
[----:B--2---:R-:W2:Y:S02]  /*7cc0*/  FENCE.VIEW.ASYNC.S ;  /* 0x00000000000073c6 */ /* 0x004ea40000000000 */
[----:B--2---:R-:W-:Y:S06]  /*7cd0*/  BAR.SYNC.DEFER_BLOCKING 0x1, 0x80 ;  /* 0x0042000000007b1d */ /* 0x004fec0000010000 */
[----:B------:R-:W-:Y:S05]  /*7ce0*/  @P0 BRA `(.L_x_123) ;  /* 0x0000000000280947 */ /* 0x000fea0003800000 */
[----:B------:R-:W2:Y:S01]  /*7cf0*/  LDCU.64 UR6, c[0x0][0x348] ;  /* 0x00006900ff0677ac */ /* 0x000ea20008000a00 */
[----:B------:R-:W-:Y:S02]  /*7d00*/  R2UR UR5, R114 ;  /* 0x00000000720572ca */ /* 0x000fe400000e0000 */
[----:B------:R-:W-:Y:S02]  /*7d10*/  R2UR UR42, R107 ;  /* 0x000000006b2a72ca */ /* 0x000fe400000e0000 */
[----:B------:R-:W-:Y:S02]  /*7d20*/  R2UR UR43, R105 ;  /* 0x00000000692b72ca */ /* 0x000fe400000e0000 */
[----:B------:R-:W-:Y:S07]  /*7d30*/  R2UR UR44, R106 ;  /* 0x000000006a2c72ca */ /* 0x000fee00000e0000 */
[----:B------:R-:W-:Y:S02]  /*7d40*/  UIADD3 UR40, UPT, UPT, UR49, 0x200, UR5 ;  /* 0x0000020031287890 */ /* 0x000fe4000fffe005 */
[----:B--2---:R-:W-:Y:S04]  /*7d50*/  UIADD3 UR4, UP0, UPT, UR6, 0x680, URZ ;  /* 0x0000068006047890 */ /* 0x004fe8000ff1e0ff */
[----:B------:R-:W-:Y:S09]  /*7d60*/  UIADD3.X UR5, UPT, UPT, URZ, UR7, URZ, UP0, !UPT ;  /* 0x00000007ff057290 */ /* 0x000ff200087fe4ff */
[----:B------:R2:W-:Y:S02]  /*7d70*/  UTMASTG.4D.IM2COL [UR40], [UR4] ;  /* 0x00000028040073b5 */ /* 0x0005e40008058000 */
[----:B--2---:R0:W-:Y:S02]  /*7d80*/  UTMACMDFLUSH ;  /* 0x00000000000079b7 */ /* 0x0041e40000000000 */
.L_x_123:
[----:B------:R-:W-:Y:S05]  /*7d90*/  BSYNC.RECONVERGENT B0 ;  /* 0x0000000000007941 */ /* 0x000fea0003800200 */
.L_x_122:
[----:B------:R-:W-:Y:S01]  /*7da0*/  UIADD3 UR40, UPT, UPT, UR50, 0x1, URZ ;  /* 0x0000000132287890 */ /* 0x000fe2000fffe0ff */
[----:B------:R-:W-:Y:S03]  /*7db0*/  BSSY.RECONVERGENT B0, `(.L_x_124) ;  /* 0x0000005000007945 */ /* 0x000fe60003800200 */
[----:B------:R-:W-:Y:S04]  /*7dc0*/  UISETP.NE.AND UP0, UPT, UR40, 0x3, UPT ;  /* 0x000000032800788c */ /* 0x000fe8000bf05270 */
[----:B------:R-:W-:Y:S01]  /*7dd0*/  USEL UR42, UR40, URZ, UP0 ;  /* 0x000000ff282a7287 */ /* 0x000fe20008000000 */
[----:B------:R-:W-:Y:S11]  /*7de0*/  @P0 BRA `(.L_x_125) ;  /* 0x0000000000040947 */ /* 0x000ff60003800000 */
[----:B------:R-:W-:Y:S04]  /*7df0*/  DEPBAR.LE SB0, 0x1 ;  /* 0x000080400000791a */ /* 0x000fe80000000000 */
.L_x_125:
[----:B------:R-:W-:Y:S05]  /*7e00*/  BSYNC.RECONVERGENT B0 ;  /* 0x0000000000007941 */ /* 0x000fea0003800200 */
.L_x_124:
[----:B------:R-:W-:Y:S01]  /*7e10*/  BAR.SYNC.DEFER_BLOCKING 0x1, 0x80 ;  /* 0x0042000000007b1d */ /* 0x000fe20000010000 */
[----:B------:R-:W-:Y:S01]  /*7e20*/  ISETP.NE.AND P1, PT, R111, RZ, PT ;  /* 0x000000ff6f00720c */ /* 0x000fe20003f25270 */
[----:B------:R-:W-:Y:S01]  /*7e30*/  UISETP.NE.AND UP0, UPT, UR54, URZ, UPT ;  /* 0x000000ff3600728c */ /* 0x000fe2000bf05270 */
[----:B------:R-:W-:Y:S11]  /*7e40*/  LEA R3, R116, UR49, 0x3 ;  /* 0x0000003174037c11 */ /* 0x000ff6000f8e18ff */
[----:B------:R-:W-:Y:S01]  /*7e50*/  @P1 SHF.L.U32 R4, R46, 0x1f, RZ ;  /* 0x0000001f2e041819 */ /* 0x000fe200000006ff */
[----:B------:R-:W-:Y:S06]  /*7e60*/  BRA.U !UP0, `(.L_x_126) ;  /* 0x0000000108247547 */ /* 0x000fec000b800000 */
[----:B------:R-:W2:Y:S01]  /*7e70*/  S2R R0, SR_CgaCtaId ;  /* 0x0000000000007919 */ /* 0x000ea20000008800 */
[----:B------:R-:W-:Y:S01]  /*7e80*/  IMAD.U32 R2, RZ, RZ, UR51 ;  /* 0x00000033ff027e24 */ /* 0x000fe2000f8e00ff */
[----:B------:R-:W-:Y:S04]  /*7e90*/  UIADD3 UR4, UPT, UPT, UR51, 0x1, URZ ;  /* 0x0000000133047890 */ /* 0x000fe8000fffe0ff */
[----:B------:R-:W-:Y:S01]  /*7ea0*/  @P1 LEA R2, R2, UR49, 0x3 ;  /* 0x0000003102021c11 */ /* 0x000fe2000f8e18ff */
[----:B------:R-:W-:Y:S04]  /*7eb0*/  UISETP.NE.AND UP0, UPT, UR4, 0x3, UPT ;  /* 0x000000030400788c */ /* 0x000fe8000bf05270 */
[----:B------:R-:W-:Y:S01]  /*7ec0*/  @P1 VIADD R5, R2, 0x158 ;  /* 0x0000015802051836 */ /* 0x000fe20000000000 */
[----:B------:R-:W-:Y:S04]  /*7ed0*/  USEL UR51, UR4, URZ, UP0 ;  /* 0x000000ff04337287 */ /* 0x000fe80008000000 */
[----:B--2---:R-:W-:Y:S04]  /*7ee0*/  @P1 PRMT R0, R0, 0x654, R5 ;  /* 0x0000065400001816 */ /* 0x004fe80000000005 */
[----:B------:R2:W-:Y:S04]  /*7ef0*/  @P1 SYNCS.ARRIVE.TRANS64.RED.A1T0 RZ, [R0+URZ], RZ ;  /* 0x000000ff00ff19a7 */ /* 0x0005e800081004ff */
.L_x_126:
[----:B------:R-:W4:Y:S01]  /*7f00*/  @P1 SYNCS.PHASECHK.TRANS64.TRYWAIT P0, [R3+URZ+0x140], R4 ;  /* 0x00014004030015a7 */ /* 0x000f2200080011ff */
[----:B------:R-:W-:Y:S01]  /*7f10*/  BSSY B1, `(.L_x_127) ;  /* 0x0000015000017945 */ /* 0x000fe20003800000 */
[----:B----4-:R-:W-:Y:S03]  /*7f20*/  @P1 SEL R113, RZ, 0x1, !P0 ;  /* 0x00000001ff711807 */ /* 0x010fe60004000000 */
[----:B------:R-:W-:Y:S05]  /*7f30*/  @!P1 BRA `(.L_x_128) ;  /* 0x0000000000489947 */ /* 0x000fea0003800000 */
[----:B------:R-:W-:Y:S01]  /*7f40*/  ISETP.NE.AND P1, PT, R115, RZ, PT ;  /* 0x000000ff7300720c */ /* 0x000fe20003f25270 */
[----:B------:R-:W-:Y:S01]  /*7f50*/  BSSY B0, `(.L_x_129) ;  /* 0x000000a000007945 */ /* 0x000fe20003800000 */
[----:B------:R-:W-:Y:S11]  /*7f60*/  ISETP.NE.AND P0, PT, R113, RZ, PT ;  /* 0x000000ff7100720c */ /* 0x000ff60003f05270 */
[----:B------:R-:W-:Y:S04]  /*7f70*/  @P1 IMAD R116, R116, 0x2000, R99 ;  /* 0x0000200074741824 */ /* 0x000fe800078e0263 */
[----:B------:R-:W-:Y:S01]  /*7f80*/  @P1 IMAD.IADD R5, R101, 0x1, R116 ;  /* 0x0000000165051824 */ /* 0x000fe200078e0274 */
[----:B------:R-:W-:Y:S03]  /*7f90*/  @P1 IADD3 R2, PT, PT, R100, R116, RZ ;  /* 0x0000007464021210 */ /* 0x000fe60007ffe0ff */
[----:B--2---:R-:W-:Y:S01]  /*7fa0*/  @P1 IMAD.IADD R0, R98, 0x1, R5 ;  /* 0x0000000162001824 */ /* 0x004fe200078e0205 */
[----:B------:R-:W-:Y:S06]  /*7fb0*/  @P0 BRA `(.L_x_130) ;  /* 0x00000000000c0947 */ /* 0x000fec0003800000 */
[----:B------:R-:W-:Y:S04]  /*7fc0*/  SHF.L.U32 R46, R46, 0x1f, RZ ;  /* 0x0000001f2e2e7819 */ /* 0x000fe800000006ff */
[----:B------:R-:W2:Y:S02]  /*7fd0*/  SYNCS.PHASECHK.TRANS64.TRYWAIT P0, [R3+URZ+0x140], R46 ;  /* 0x0001402e030075a7 */ /* 0x000ea400080011ff */
[----:B--2---:R-:W-:Y:S05]  /*7fe0*/  @!P0 BRA `(.L_x_131) ;  /* 0x0000001c00a88947 */ /* 0x004fea0003800000 */
.L_x_130:
[----:B------:R-:W-:Y:S05]  /*7ff0*/  BSYNC B0 ;  /* 0x0000000000007941 */ /* 0x000fea0003800000 */
.L_x_129:
[----:B------:R-:W-:Y:S11]  /*8000*/  ISETP.NE.AND P0, PT, R115, RZ, PT ;  /* 0x000000ff7300720c */ /* 0x000ff60003f05270 */
[----:B------:R-:W-:Y:S02]  /*8010*/  @!UPT UIADD3 URZ, UPT, UPT, URZ, URZ, URZ ;  /* 0x000000fffffff290 */ /* 0x000fe4000fffe0ff */
[----:B------:R4:W1:Y:S04]  /*8020*/  @P0 LDS.128 R48, [R116] ;  /* 0x0000000074300984 */ /* 0x0008680000000c00 */
[----:B------:R4:W1:Y:S04]  /*8030*/  @P0 LDS.128 R64, [R2+0x20] ;  /* 0x0000200002400984 */ /* 0x0008680000000c00 */
[----:B------:R4:W1:Y:S04]  /*8040*/  @P0 LDS.128 R56, [R5+0x10] ;  /* 0x0000100005380984 */ /* 0x0008680000000c00 */
[----:B------:R4:W1:Y:S02]  /*8050*/  @P0 LDS.128 R72, [R0+0x10] ;  /* 0x0000100000480984 */ /* 0x0008640000000c00 */
.L_x_128:
[----:B------:R-:W-:Y:S05]  /*8060*/  BSYNC B1 ;  /* 0x0000000000017941 */ /* 0x000fea0003800000 */
.L_x_127:
[----:B--2---:R-:W-:Y:S05]  /*8070*/  VIADD R3, R39, 0x20 ;  /* 0x0000002027037836 */ /* 0x004fea0000000000 */
[----:B------:R-:W-:Y:S04]  /*8080*/  SHF.R.U32.HI R3, RZ, 0x15, R3 ;  /* 0x00000015ff037819 */ /* 0x000fe80000011603 */
[----:B------:R-:W-:Y:S11]  /*8090*/  LOP3.LUT P0, RZ, R3, 0x3, R88, 0x48, !PT ;  /* 0x0000000303ff7812 */ /* 0x000ff60007804858 */
[----:B------:R-:W-:Y:S02]  /*80a0*/  @!UPT UIADD3 URZ, UPT, UPT, URZ, URZ, URZ ;  /* 0x000000fffffff290 */ /* 0x000fe4000fffe0ff */
[----:B------:R-:W-:Y:S05]  /*80b0*/  @!P0 BRA `(.L_x_132) ;  /* 0x0000000000408947 */ /* 0x000fea0003800000 */
[----:B------:R-:W2:Y:S01]  /*80c0*/  LDCU.64 UR8, c[0x4][0x70] ;  /* 0x01000e00ff0877ac */ /* 0x000ea20008000a00 */
[----:B------:R-:W-:Y:S01]  /*80d0*/  MOV R3, 0x0 ;  /* 0x0000000000037802 */ /* 0x000fe20000000f00 */
[----:B------:R-:W-:Y:S02]  /*80e0*/  HFMA2 R12, -RZ, RZ, 0, 5.9604644775390625e-08 ;  /* 0x00000001ff0c7431 */ /* 0x000fe400000001ff */
[----:B------:R-:W-:Y:S02]  /*80f0*/  IMAD.MOV.U32 R8, RZ, RZ, 0x192 ;  /* 0x00000192ff087424 */ /* 0x000fe400078e00ff */
[----:B------:R-:W-:Y:S01]  /*8100*/  IMAD.MOV.U32 R13, RZ, RZ, RZ ;  /* 0x000000ffff0d7224 */ /* 0x000fe200078e00ff */
[----:B------:R-:W5:Y:S01]  /*8110*/  LDCU.64 UR6, c[0x4][0x78] ;  /* 0x01000f00ff0677ac */ /* 0x000f620008000a00 */
[----:B----4-:R-:W4:Y:S01]  /*8120*/  LDC.64 R2, c[0x4][R3] ;  /* 0x0100000003027b82 */ /* 0x010f220000000a00 */
[----:B------:R-:W3:Y:S01]  /*8130*/  LDCU.64 UR4, c[0x4][0x10] ;  /* 0x01000200ff0477ac */ /* 0x000ee20008000a00 */
[----:B--2---:R-:W-:Y:S01]  /*8140*/  MOV R5, UR9 ;  /* 0x0000000900057c02 */ /* 0x004fe20008000f00 */
[----:B------:R-:W-:Y:S01]  /*8150*/  IMAD.U32 R4, RZ, RZ, UR8 ;  /* 0x00000008ff047e24 */ /* 0x000fe2000f8e00ff */
[----:B-----5:R-:W-:Y:S01]  /*8160*/  MOV R7, UR7 ;  /* 0x0000000700077c02 */ /* 0x020fe20008000f00 */
[----:B------:R-:W-:Y:S01]  /*8170*/  IMAD.U32 R6, RZ, RZ, UR6 ;  /* 0x00000006ff067e24 */ /* 0x000fe2000f8e00ff */
[----:B---3--:R-:W-:Y:S01]  /*8180*/  MOV R11, UR5 ;  /* 0x00000005000b7c02 */ /* 0x008fe20008000f00 */
[----:B------:R-:W-:Y:S02]  /*8190*/  IMAD.U32 R10, RZ, RZ, UR4 ;  /* 0x00000004ff0a7e24 */ /* 0x000fe4000f8e00ff */
[----:B------:R-:W-:Y:S07]  /*81a0*/  LEPC R20, `(.L_x_132) ;  /* 0x000000001014794e */ /* 0x000fee0000000000 */
[----:B-1--4-:R-:W-:Y:S05]  /*81b0*/  CALL.ABS.NOINC R2 ;  /* 0x0000000002007343 */ /* 0x012fea0003c00000 */
.L_x_132:
[----:B------:R-:W-:Y:S01]  /*81c0*/  ISETP.NE.AND P0, PT, R86, RZ, PT ;  /* 0x000000ff5600720c */ /* 0x000fe20003f05270 */
[----:B------:R-:W-:Y:S05]  /*81d0*/  WARPSYNC.ALL ;  /* 0x0000000000007948 */ /* 0x000fea0003800000 */
[----:B------:R-:W-:Y:S01]  /*81e0*/  R2UR UR4, R39 ;  /* 0x00000000270472ca */ /* 0x000fe200000e0000 */
[--C-:B-1----:R-:W-:Y:S01]  /*81f0*/  HADD2.F32 R40, -RZ, R48.reuse.H0_H0 ;  /* 0x20000030ff287230 */ /* 0x102fe20000004100 */
[----:B------:R-:W-:Y:S01]  /*8200*/  IADD3 R108, PT, PT, R108, 0x1a0, RZ ;  /* 0x000001a06c6c7810 */ /* 0x000fe20007ffe0ff */
[----:B------:R-:W-:Y:S01]  /*8210*/  HADD2.F32 R42, -RZ, R48.H1_H1 ;  /* 0x30000030ff2a7230 */ /* 0x000fe20000004100 */
[----:B------:R-:W-:Y:S01]  /*8220*/  BSSY.RECONVERGENT B0, `(.L_x_133) ;  /* 0x000008e000007945 */ /* 0x000fe20003800200 */
[--C-:B------:R-:W-:Y:S01]  /*8230*/  HADD2.F32 R43, -RZ, R49.reuse.H0_H0 ;  /* 0x20000031ff2b7230 */ /* 0x100fe20000004100 */
[----:B------:R-:W-:Y:S01]  /*8240*/  LOP3.LUT R108, R108, 0xfefffff8, RZ, 0xc0, !PT ;  /* 0xfefffff86c6c7812 */ /* 0x000fe200078ec0ff */
[----:B------:R-:W-:Y:S02]  /*8250*/  HADD2.F32 R44, -RZ, R49.H1_H1 ;  /* 0x30000031ff2c7230 */ /* 0x000fe40000004100 */
[--C-:B------:R-:W-:Y:S02]  /*8260*/  HADD2.F32 R45, -RZ, R50.reuse.H0_H0 ;  /* 0x20000032ff2d7230 */ /* 0x100fe40000004100 */
[----:B------:R-:W-:Y:S02]  /*8270*/  HADD2.F32 R46, -RZ, R50.H1_H1 ;  /* 0x30000032ff2e7230 */ /* 0x000fe40000004100 */
[----:B----4-:R-:W1:Y:S01]  /*8280*/  LDTM.x32 R4, tmem[UR4+0x20] ;  /* 0x00002004000479ee */ /* 0x010e6200082c0000 */
[----:B------:R-:W-:Y:S01]  /*8290*/  NOP ;  /* 0x0000000000007918 */ /* 0x000fe20000000000 */
[----:B-1----:R1:W-:Y:S01]  /*82a0*/  SYNCS.ARRIVE.TRANS64.RED.A1T0 RZ, [R108+URZ], RZ ;  /* 0x000000ff6cff79a7 */ /* 0x0023e200081004ff */
[----:B------:R-:W-:Y:S01]  /*82b0*/  USHF.L.U32 UR4, UR42, 0xd, URZ ;  /* 0x0000000d2a047899 */ /* 0x000fe200080006ff */
[--C-:B---3--:R-:W-:Y:S02]  /*82c0*/  HADD2.F32 R47, -RZ, R51.reuse.H0_H0 ;  /* 0x20000033ff2f7230 */ /* 0x108fe40000004100 */
[----:B------:R-:W-:Y:S02]  /*82d0*/  HADD2.F32 R48, -RZ, R51.H1_H1 ;  /* 0x30000033ff307230 */ /* 0x000fe40000004100 */
[--C-:B------:R-:W-:Y:S01]  /*82e0*/  HADD2.F32 R49, -RZ, R56.reuse.H0_H0 ;  /* 0x20000038ff317230 */ /* 0x100fe20000004100 */
[----:B------:R-:W-:Y:S01]  /*82f0*/  IADD3 R120, PT, PT, R99, UR4, RZ ;  /* 0x0000000463787c10 */ /* 0x000fe2000fffe0ff */
[----:B------:R-:W-:Y:S02]  /*8300*/  HADD2.F32 R51, -RZ, R56.H1_H1 ;  /* 0x30000038ff337230 */ /* 0x000fe40000004100 */
[--C-:B------:R-:W-:Y:S01]  /*8310*/  HADD2.F32 R50, -RZ, R57.reuse.H0_H0 ;  /* 0x20000039ff327230 */ /* 0x100fe20000004100 */
[-C--:B------:R-:W-:Y:S01]  /*8320*/  IADD3 R121, PT, PT, R101, R120.reuse, RZ ;  /* 0x0000007865797210 */ /* 0x080fe20007ffe0ff */
[----:B------:R-:W-:Y:S01]  /*8330*/  HADD2.F32 R52, -RZ, R57.H1_H1 ;  /* 0x30000039ff347230 */ /* 0x000fe20000004100 */
[----:B------:R-:W-:Y:S01]  /*8340*/  IADD3 R120, PT, PT, R100, R120, RZ ;  /* 0x0000007864787210 */ /* 0x000fe20007ffe0ff */
[--C-:B------:R-:W-:Y:S01]  /*8350*/  HADD2.F32 R53, -RZ, R58.reuse.H0_H0 ;  /* 0x2000003aff357230 */ /* 0x100fe20000004100 */
[----:B------:R-:W-:Y:S01]  /*8360*/  IADD3 R122, PT, PT, R98, R121, RZ ;  /* 0x00000079627a7210 */ /* 0x000fe20007ffe0ff */
[----:B------:R-:W-:Y:S02]  /*8370*/  HADD2.F32 R54, -RZ, R58.H1_H1 ;  /* 0x3000003aff367230 */ /* 0x000fe40000004100 */
[--C-:B------:R-:W-:Y:S02]  /*8380*/  HADD2.F32 R55, -RZ, R59.reuse.H0_H0 ;  /* 0x2000003bff377230 */ /* 0x100fe40000004100 */
[----:B------:R-:W-:Y:S02]  /*8390*/  HADD2.F32 R56, -RZ, R59.H1_H1 ;  /* 0x3000003bff387230 */ /* 0x000fe40000004100 */
[C---:B------:R-:W-:Y:S01]  /*83a0*/  FMUL R4, R38.reuse, R4 ;  /* 0x0000000426047220 */ /* 0x040fe20000400000 */
[C---:B------:R-:W-:Y:S01]  /*83b0*/  FMUL R5, R38.reuse, R5 ;  /* 0x0000000526057220 */ /* 0x040fe20000400000 */
[C---:B------:R-:W-:Y:S01]  /*83c0*/  FMUL R6, R38.reuse, R6 ;  /* 0x0000000626067220 */ /* 0x040fe20000400000 */
[C---:B------:R-:W-:Y:S01]  /*83d0*/  FMUL R7, R38.reuse, R7 ;  /* 0x0000000726077220 */ /* 0x040fe20000400000 */
[C---:B------:R-:W-:Y:S01]  /*83e0*/  FFMA R4, R41.reuse, R40, R4 ;  /* 0x0000002829047223 */ /* 0x040fe20000000004 */
[C---:B------:R-:W-:Y:S01]  /*83f0*/  FFMA R5, R41.reuse, R42, R5 ;  /* 0x0000002a29057223 */ /* 0x040fe20000000005 */
[C---:B------:R-:W-:Y:S01]  /*8400*/  FFMA R6, R41.reuse, R43, R6 ;  /* 0x0000002b29067223 */ /* 0x040fe20000000006 */
[----:B------:R-:W-:Y:S01]  /*8410*/  FFMA R7, R41, R44, R7 ;  /* 0x0000002c29077223 */ /* 0x000fe20000000007 */
[C---:B------:R-:W-:Y:S01]  /*8420*/  FMUL R8, R38.reuse, R8 ;  /* 0x0000000826087220 */ /* 0x040fe20000400000 */
[C---:B------:R-:W-:Y:S01]  /*8430*/  FMUL R9, R38.reuse, R9 ;  /* 0x0000000926097220 */ /* 0x040fe20000400000 */
[----:B------:R-:W-:Y:S01]  /*8440*/  F2FP.F16.F32.PACK_AB R80, R5, R4 ;  /* 0x000000040550723e */ /* 0x000fe200000000ff */
[C---:B------:R-:W-:Y:S01]  /*8450*/  FMUL R10, R38.reuse, R10 ;  /* 0x0000000a260a7220 */ /* 0x040fe20000400000 */
[----:B------:R-:W-:Y:S01]  /*8460*/  F2FP.F16.F32.PACK_AB R81, R7, R6 ;  /* 0x000000060751723e */ /* 0x000fe200000000ff */
[C---:B------:R-:W-:Y:S01]  /*8470*/  FFMA R8, R41.reuse, R45, R8 ;  /* 0x0000002d29087223 */ /* 0x040fe20000000008 */
[C---:B------:R-:W-:Y:S01]  /*8480*/  FFMA R9, R41.reuse, R46, R9 ;  /* 0x0000002e29097223 */ /* 0x040fe20000000009 */
[----:B------:R-:W-:Y:S01]  /*8490*/  FFMA R10, R41, R47, R10 ;  /* 0x0000002f290a7223 */ /* 0x000fe2000000000a */
[C---:B------:R-:W-:Y:S01]  /*84a0*/  FMUL R11, R38.reuse, R11 ;  /* 0x0000000b260b7220 */ /* 0x040fe20000400000 */
[C---:B------:R-:W-:Y:S01]  /*84b0*/  FMUL R0, R38.reuse, R12 ;  /* 0x0000000c26007220 */ /* 0x040fe20000400000 */
[C---:B------:R-:W-:Y:S01]  /*84c0*/  FMUL R2, R38.reuse, R13 ;  /* 0x0000000d26027220 */ /* 0x040fe20000400000 */
[----:B------:R-:W-:Y:S01]  /*84d0*/  F2FP.F16.F32.PACK_AB R82, R9, R8 ;  /* 0x000000080952723e */ /* 0x000fe200000000ff */
[C---:B------:R-:W-:Y:S01]  /*84e0*/  FFMA R11, R41.reuse, R48, R11 ;  /* 0x00000030290b7223 */ /* 0x040fe2000000000b */
[C---:B------:R-:W-:Y:S01]  /*84f0*/  FFMA R0, R41.reuse, R49, R0 ;  /* 0x0000003129007223 */ /* 0x040fe20000000000 */
[C---:B------:R-:W-:Y:S01]  /*8500*/  FFMA R2, R41.reuse, R51, R2 ;  /* 0x0000003329027223 */ /* 0x040fe20000000002 */
[C---:B------:R-:W-:Y:S01]  /*8510*/  FMUL R3, R38.reuse, R14 ;  /* 0x0000000e26037220 */ /* 0x040fe20000400000 */
[C---:B------:R-:W-:Y:S01]  /*8520*/  FMUL R15, R38.reuse, R15 ;  /* 0x0000000f260f7220 */ /* 0x040fe20000400000 */
[C---:B------:R-:W-:Y:S01]  /*8530*/  FMUL R12, R38.reuse, R16 ;  /* 0x00000010260c7220 */ /* 0x040fe20000400000 */
[C---:B------:R-:W-:Y:S01]  /*8540*/  FMUL R13, R38.reuse, R17 ;  /* 0x00000011260d7220 */ /* 0x040fe20000400000 */
[C---:B------:R-:W-:Y:S01]  /*8550*/  FFMA R3, R41.reuse, R50, R3 ;  /* 0x0000003229037223 */ /* 0x040fe20000000003 */
[C---:B------:R-:W-:Y:S01]  /*8560*/  FMUL R14, R38.reuse, R18 ;  /* 0x00000012260e7220 */ /* 0x040fe20000400000 */
[----:B------:R-:W-:Y:S01]  /*8570*/  FFMA R15, R41, R52, R15 ;  /* 0x00000034290f7223 */ /* 0x000fe2000000000f */
[--C-:B------:R-:W-:Y:S02]  /*8580*/  HADD2.F32 R57, -RZ, R64.reuse.H0_H0 ;  /* 0x20000040ff397230 */ /* 0x100fe40000004100 */
[C---:B------:R-:W-:Y:S01]  /*8590*/  FMUL R19, R38.reuse, R19 ;  /* 0x0000001326137220 */ /* 0x040fe20000400000 */
[----:B------:R-:W-:Y:S01]  /*85a0*/  F2FP.F16.F32.PACK_AB R83, R11, R10 ;  /* 0x0000000a0b53723e */ /* 0x000fe200000000ff */
[C---:B------:R-:W-:Y:S01]  /*85b0*/  FFMA R12, R41.reuse, R53, R12 ;  /* 0x00000035290c7223 */ /* 0x040fe2000000000c */
[----:B------:R-:W-:Y:S02]  /*85c0*/  HADD2.F32 R58, -RZ, R64.H1_H1 ;  /* 0x30000040ff3a7230 */ /* 0x000fe40000004100 */
[C---:B------:R-:W-:Y:S01]  /*85d0*/  FMUL R16, R38.reuse, R20 ;  /* 0x0000001426107220 */ /* 0x040fe20000400000 */
[C---:B------:R-:W-:Y:S01]  /*85e0*/  FFMA R13, R41.reuse, R54, R13 ;  /* 0x00000036290d7223 */ /* 0x040fe2000000000d */
[----:B------:R1:W-:Y:S01]  /*85f0*/  STS.128 [R99+UR4], R80 ;  /* 0x0000005063007988 */ /* 0x0003e20008000c04 */
[--C-:B------:R-:W-:Y:S02]  /*8600*/  HADD2.F32 R59, -RZ, R65.reuse.H0_H0 ;  /* 0x20000041ff3b7230 */ /* 0x100fe40000004100 */
[C---:B------:R-:W-:Y:S01]  /*8610*/  FMUL R17, R38.reuse, R21 ;  /* 0x0000001526117220 */ /* 0x040fe20000400000 */
[C---:B------:R-:W-:Y:S01]  /*8620*/  FFMA R14, R41.reuse, R55, R14 ;  /* 0x00000037290e7223 */ /* 0x040fe2000000000e */
[----:B------:R-:W-:Y:S02]  /*8630*/  HADD2.F32 R60, -RZ, R65.H1_H1 ;  /* 0x30000041ff3c7230 */ /* 0x000fe40000004100 */
[C---:B------:R-:W-:Y:S01]  /*8640*/  FMUL R18, R38.reuse, R22 ;  /* 0x0000001626127220 */ /* 0x040fe20000400000 */
[C---:B------:R-:W-:Y:S01]  /*8650*/  FFMA R19, R41.reuse, R56, R19 ;  /* 0x0000003829137223 */ /* 0x040fe20000000013 */
        /* <DEDUP_REMOVED lines=13> */
[----:B------:R-:W-:Y:S01]  /*8730*/  FMUL R27, R38, R27 ;  /* 0x0000001b261b7220 */ /* 0x000fe20000400000 */
[----:B------:R-:W-:Y:S01]  /*8740*/  F2FP.F16.F32.PACK_AB R100, R2, R0 ;  /* 0x000000000264723e */ /* 0x000fe200000000ff */
[----:B------:R-:W-:Y:S01]  /*8750*/  FFMA R20, R41, R61, R20 ;  /* 0x0000003d29147223 */ /* 0x000fe20000000014 */
[----:B------:R-:W-:Y:S01]  /*8760*/  F2FP.F16.F32.PACK_AB R101, R15, R3 ;  /* 0x000000030f65723e */ /* 0x000fe200000000ff */
[----:B------:R-:W-:Y:S01]  /*8770*/  HADD2.F32 R66, -RZ, R72.H1_H1 ;  /* 0x30000048ff427230 */ /* 0x000fe20000004100 */
[----:B------:R-:W-:Y:S01]  /*8780*/  F2FP.F16.F32.PACK_AB R102, R13, R12 ;  /* 0x0000000c0d66723e */ /* 0x000fe200000000ff */
[C---:B------:R-:W-:Y:S01]  /*8790*/  FMUL R24, R38.reuse, R28 ;  /* 0x0000001c26187220 */ /* 0x040fe20000400000 */
[----:B------:R-:W-:Y:S01]  /*87a0*/  F2FP.F16.F32.PACK_AB R103, R19, R14 ;  /* 0x0000000e1367723e */ /* 0x000fe200000000ff */
[C---:B------:R-:W-:Y:S01]  /*87b0*/  FFMA R21, R41.reuse, R62, R21 ;  /* 0x0000003e29157223 */ /* 0x040fe20000000015 */
[--C-:B------:R-:W-:Y:S02]  /*87c0*/  HADD2.F32 R67, -RZ, R73.reuse.H0_H0 ;  /* 0x20000049ff437230 */ /* 0x100fe40000004100 */
[C---:B------:R-:W-:Y:S01]  /*87d0*/  FMUL R25, R38.reuse, R29 ;  /* 0x0000001d26197220 */ /* 0x040fe20000400000 */
[C---:B------:R-:W-:Y:S01]  /*87e0*/  FFMA R22, R41.reuse, R63, R22 ;  /* 0x0000003f29167223 */ /* 0x040fe20000000016 */
[----:B------:R1:W-:Y:S01]  /*87f0*/  STS.128 [R121+0x10], R100 ;  /* 0x0000106479007388 */ /* 0x0003e20000000c00 */
        /* <DEDUP_REMOVED lines=40> */
[----:B------:R-:W-:Y:S01]  /*8a80*/  R2UR UR11, R105 ;  /* 0x00000000690b72ca */ /* 0x000fe200000e0000 */
[----:B------:R-:W-:Y:S01]  /*8a90*/  UIADD3 UR9, UPT, UPT, UR41, 0x20, URZ ;  /* 0x0000002029097890 */ /* 0x000fe2000fffe0ff */
[----:B------:R-:W-:Y:S01]  /*8aa0*/  R2UR UR12, R106 ;  /* 0x000000006a0c72ca */ /* 0x000fe200000e0000 */
[----:B------:R-:W-:Y:S02]  /*8ab0*/  UIADD3 UR8, UPT, UPT, UR49, 0x200, UR4 ;  /* 0x0000020031087890 */ /* 0x000fe4000fffe004 */
[----:B--2---:R-:W-:Y:S04]  /*8ac0*/  UIADD3 UR6, UP0, UPT, UR14, 0x680, URZ ;  /* 0x000006800e067890 */ /* 0x004fe8000ff1e0ff */
[----:B------:R-:W-:Y:S09]  /*8ad0*/  UIADD3.X UR7, UPT, UPT, URZ, UR15, URZ, UP0, !UPT ;  /* 0x0000000fff077290 */ /* 0x000ff200087fe4ff */
[----:B------:R2:W-:Y:S02]  /*8ae0*/  UTMASTG.4D.IM2COL [UR8], [UR6] ;  /* 0x00000008060073b5 */ /* 0x0005e40008058000 */
[----:B--2---:R0:W-:Y:S02]  /*8af0*/  UTMACMDFLUSH ;  /* 0x00000000000079b7 */ /* 0x0041e40000000000 */
.L_x_134:
[----:B------:R-:W-:Y:S05]  /*8b00*/  BSYNC.RECONVERGENT B0 ;  /* 0x0000000000007941 */ /* 0x000fea0003800200 */
.L_x_133:
[----:B------:R-:W-:Y:S01]  /*8b10*/  UIADD3 UR4, UPT, UPT, UR42, 0x1, URZ ;  /* 0x000000012a047890 */ /* 0x000fe2000fffe0ff */
[----:B------:R-:W-:Y:S03]  /*8b20*/  BSSY.RECONVERGENT B0, `(.L_x_135) ;  /* 0x0000008000007945 */ /* 0x000fe60003800200 */
[----:B------:R-:W-:Y:S04]  /*8b30*/  UISETP.NE.AND UP0, UPT, UR4, 0x3, UPT ;  /* 0x000000030400788c */ /* 0x000fe8000bf05270 */
[----:B------:R-:W-:Y:S02]  /*8b40*/  UISETP.EQ.XOR UP1, UPT, UR40, 0x3, !UP0 ;  /* 0x000000032800788c */ /* 0x000fe4000c722a70 */
[----:B------:R-:W-:Y:S02]  /*8b50*/  USEL UR50, UR4, URZ, UP0 ;  /* 0x000000ff04327287 */ /* 0x000fe40008000000 */
[----:B------:R-:W-:Y:S04]  /*8b60*/  USEL UR5, URZ, 0x1, !UP1 ;  /* 0x00000001ff057887 */ /* 0x000fe8000c800000 */
[----:B------:R-:W-:Y:S01]  /*8b70*/  ULOP3.LUT UR55, UR55, UR5, URZ, 0x3c, !UPT ;  /* 0x0000000537377292 */ /* 0x000fe2000f8e3cff */
[----:B------:R-:W-:Y:S11]  /*8b80*/  @P0 BRA `(.L_x_136) ;  /* 0x0000000000040947 */ /* 0x000ff60003800000 */
[----:B------:R-:W-:Y:S04]  /*8b90*/  DEPBAR.LE SB0, 0x1 ;  /* 0x000080400000791a */ /* 0x000fe80000000000 */
.L_x_136:
[----:B------:R-:W-:Y:S05]  /*8ba0*/  BSYNC.RECONVERGENT B0 ;  /* 0x0000000000007941 */ /* 0x000fea0003800200 */
.L_x_135:
[----:B------:R-:W-:Y:S01]  /*8bb0*/  BAR.SYNC.DEFER_BLOCKING 0x1, 0x80 ;  /* 0x0042000000007b1d */ /* 0x000fe20000010000 */
[----:B------:R-:W-:Y:S01]  /*8bc0*/  UISETP.NE.AND UP0, UPT, UR54, -0x2, UPT ;  /* 0xfffffffe3600788c */ /* 0x000fe2000bf05270 */
[----:B------:R-:W-:Y:S08]  /*8bd0*/  IADD3 R0, PT, PT, R36, 0x1, RZ ;  /* 0x0000000124007810 */ /* 0x000ff00007ffe0ff */
[----:B------:R-:W-:Y:S05]  /*8be0*/  BRA.U !UP0, `(.L_x_137) ;  /* 0x0000000108287547 */ /* 0x000fea000b800000 */
[----:B------:R-:W2:Y:S01]  /*8bf0*/  S2R R2, SR_CgaCtaId ;  /* 0x0000000000027919 */ /* 0x000ea20000008800 */
[----:B------:R-:W-:Y:S01]  /*8c00*/  ISETP.NE.AND P0, PT, R111, RZ, PT ;  /* 0x000000ff6f00720c */ /* 0x000fe20003f05270 */
[----:B------:R-:W-:Y:S01]  /*8c10*/  IMAD.U32 R3, RZ, RZ, UR51 ;  /* 0x00000033ff037e24 */ /* 0x000fe2000f8e00ff */
[----:B------:R-:W-:Y:S04]  /*8c20*/  UIADD3 UR4, UPT, UPT, UR51, 0x1, URZ ;  /* 0x0000000133047890 */ /* 0x000fe8000fffe0ff */
[----:B------:R-:W-:Y:S04]  /*8c30*/  UISETP.NE.AND UP0, UPT, UR4, 0x3, UPT ;  /* 0x000000030400788c */ /* 0x000fe8000bf05270 */
[----:B------:R-:W-:Y:S03]  /*8c40*/  USEL UR51, UR4, URZ, UP0 ;  /* 0x000000ff04337287 */ /* 0x000fe60008000000 */
[----:B------:R-:W-:Y:S05]  /*8c50*/  @P0 LEA R3, R3, UR49, 0x3 ;  /* 0x0000003103030c11 */ /* 0x000fea000f8e18ff */
[----:B------:R-:W-:Y:S05]  /*8c60*/  @P0 VIADD R3, R3, 0x158 ;  /* 0x0000015803030836 */ /* 0x000fea0000000000 */
[----:B--2---:R-:W-:Y:S04]  /*8c70*/  @P0 PRMT R2, R2, 0x654, R3 ;  /* 0x0000065402020816 */ /* 0x004fe80000000003 */
[----:B------:R2:W-:Y:S03]  /*8c80*/  @P0 SYNCS.ARRIVE.TRANS64.RED.A1T0 RZ, [R2+URZ], RZ ;  /* 0x000000ff02ff09a7 */ /* 0x0005e600081004ff */
.L_x_137:
[----:B------:R-:W-:Y:S01]  /*8c90*/  R2UR UR6, R110 ;  /* 0x000000006e0672ca */ /* 0x000fe200000e0000 */
[----:B------:R-:W-:Y:S01]  /*8ca0*/  UIADD3 UR54, UPT, UPT, UR54, 0x2, URZ ;  /* 0x0000000236367890 */ /* 0x000fe2000fffe0ff */
[----:B------:R-:W-:Y:S02]  /*8cb0*/  R2UR UR5, R93 ;  /* 0x000000005d0572ca */ /* 0x000fe400000e0000 */
[----:B------:R-:W-:Y:S02]  /*8cc0*/  R2UR UR4, R94 ;  /* 0x000000005e0472ca */ /* 0x000fe400000e0000 */
[----:B------:R-:W-:Y:S02]  /*8cd0*/  R2UR UR53, R104 ;  /* 0x00000000683572ca */ /* 0x000fe400000e0000 */
[----:B------:R-:W-:Y:S02]  /*8ce0*/  ISETP.NE.AND P0, PT, R0, 0x2, PT ;  /* 0x000000020000780c */ /* 0x000fe40003f05270 */
[----:B------:R-:W-:Y:S02]  /*8cf0*/  LOP3.LUT R84, R84, 0x1, RZ, 0x3c, !PT ;  /* 0x0000000154547812 */ /* 0x000fe400078e3cff */
[----:B--2---:R-:W-:Y:S01]  /*8d00*/  SEL R2, RZ, 0x1, P0 ;  /* 0x00000001ff027807 */ /* 0x004fe20000000000 */
[----:B------:R-:W-:Y:S01]  /*8d10*/  UISETP.NE.AND UP0, UPT, UR6, URZ, UPT ;  /* 0x000000ff0600728c */ /* 0x000fe2000bf05270 */
[----:B------:R-:W-:Y:S01]  /*8d20*/  SEL R36, R0, RZ, P0 ;  /* 0x000000ff00247207 */ /* 0x000fe20000000000 */
[----:B------:R-:W-:Y:S01]  /*8d30*/  UIADD3 UR28, UPT, UPT, UR36, UR5, URZ ;  /* 0x00000005241c7290 */ /* 0x000fe2000fffe0ff */
[----:B------:R-:W-:Y:S01]  /*8d40*/  LOP3.LUT R85, R85, R2, RZ, 0x3c, !PT ;  /* 0x0000000255557212 */ /* 0x000fe200078e3cff */
[----:B------:R-:W-:Y:S05]  /*8d50*/  UIADD3 UR52, UPT, UPT, UR37, UR4, URZ ;  /* 0x0000000425347290 */ /* 0x000fea000fffe0ff */
[----:B------:R-:W-:Y:S07]  /*8d60*/  BRA.U UP0, `(.L_x_138) ;  /* 0xffffffd500387547 */ /* 0x000fee000b83ffff */
[----:B------:R-:W-:-:S13]  /*8d70*/  R2UR UR4, R95 ;  /* 0x000000005f0472ca */ /* 0x000fda00000e0000 */
[----:B------:R-:W-:-:S09]  /*8d80*/  UISETP.NE.AND UP0, UPT, UR4, URZ, UPT ;  /* 0x000000ff0400728c */ /* 0x000fd2000bf05270 */
[----:B------:R-:W-:Y:S05]  /*8d90*/  BRA.U !UP0, `(.L_x_139) ;  /* 0x0000000108487547 */ /* 0x000fea000b800000 */
[----:B------:R-:W2:Y:S02]  /*8da0*/  LDCU.64 UR4, c[0x0][0x890] ;  /* 0x00011200ff0477ac */ /* 0x000ea40008000a00 */
[----:B--2---:R-:W-:-:S04]  /*8db0*/  UISETP.NE.U32.AND UP0, UPT, UR4, URZ, UPT ;  /* 0x000000ff0400728c */ /* 0x004fc8000bf05070 */
[----:B------:R-:W-:-:S09]  /*8dc0*/  UISETP.NE.AND.EX UP0, UPT, UR5, URZ, UPT, UP0 ;  /* 0x000000ff0500728c */ /* 0x000fd2000bf05300 */
[----:B------:R-:W-:Y:S05]  /*8dd0*/  BRA.U UP0, `(.L_x_140) ;  /* 0x00000001000c7547 */ /* 0x000fea000b800000 */
[----:B------:R-:W-:-:S13]  /*8de0*/  FSETP.NEU.AND P0, PT, R41, RZ, PT ;  /* 0x000000ff2900720b */ /* 0x000fda0003f0d000 */
[----:B------:R-:W-:Y:S05]  /*8df0*/  @!P0 EXIT ;  /* 0x000000000000894d */ /* 0x000fea0003800000 */
[----:B------:R-:W-:Y:S05]  /*8e00*/  BRA `(.L_x_139) ;  /* 0x00000000002c7947 */ /* 0x000fea0003800000 */
.L_x_140:
[----:B------:R-:W-:Y:S01]  /*8e10*/  ISETP.NE.AND P0, PT, R109, RZ, PT ;  /* 0x000000ff6d00720c */ /* 0x000fe20003f05270 */
[----:B------:R-:W-:-:S12]  /*8e20*/  BSSY.RECONVERGENT B0, `(.L_x_139) ;  /* 0x0000009000007945 */ /* 0x000fd80003800200 */
[----:B------:R-:W-:Y:S05]  /*8e30*/  @P0 BRA `(.L_x_141) ;  /* 0x0000000000140947 */ /* 0x000fea0003800000 */
[----:B------:R-:W2:Y:S02]  /*8e40*/  LDCU.64 UR4, c[0x0][0x888] ;  /* 0x00011100ff0477ac */ /* 0x000ea40008000a00 */
[----:B--2---:R-:W-:-:S04]  /*8e50*/  ISETP.NE.U32.AND P0, PT, RZ, UR4, PT ;  /* 0x00000004ff007c0c */ /* 0x004fc8000bf05070 */
[----:B------:R-:W-:-:S13]  /*8e60*/  ISETP.NE.AND.EX P0, PT, RZ, UR5, PT, P0 ;  /* 0x00000005ff007c0c */ /* 0x000fda000bf05300 */
[----:B------:R-:W-:Y:S05]  /*8e70*/  @!P0 EXIT ;  /* 0x000000000000894d */ /* 0x000fea0003800000 */
[----:B------:R-:W-:Y:S05]  /*8e80*/  BRA `(.L_x_142) ;  /* 0x0000000000087947 */ /* 0x000fea0003800000 */
.L_x_141:
[----:B------:R-:W-:-:S13]  /*8e90*/  FSETP.NEU.AND P0, PT, R41, RZ, PT ;  /* 0x000000ff2900720b */ /* 0x000fda0003f0d000 */
[----:B------:R-:W-:Y:S05]  /*8ea0*/  @!P0 EXIT ;  /* 0x000000000000894d */ /* 0x000fea0003800000 */
.L_x_142:
[----:B------:R-:W-:Y:S05]  /*8eb0*/  BSYNC.RECONVERGENT B0 ;  /* 0x0000000000007941 */ /* 0x000fea0003800200 */
.L_x_139:
[----:B------:R-:W2:Y:S01]  /*8ec0*/  S2UR UR5, SR_CgaCtaId ;  /* 0x00000000000579c3 */ /* 0x000ea20000008800 */
[----:B------:R-:W-:Y:S01]  /*8ed0*/  ULEA UR4, UR51, UR49, 0x3 ;  /* 0x0000003133047291 */ /* 0x000fe2000f8e18ff */
[----:B------:R-:W-:-:S04]  /*8ee0*/  DEPBAR.LE SB0, 0x0 ;  /* 0x000080000000791a */ /* 0x000fc80000000000 */
[----:B------:R-:W-:-:S04]  /*8ef0*/  UIADD3 UR4, UPT, UPT, UR4, 0x158, URZ ;  /* 0x0000015804047890 */ /* 0x000fc8000fffe0ff */
[----:B--2---:R-:W-:-:S09]  /*8f00*/  UPRMT UR4, UR5, 0x654, UR4 ;  /* 0x0000065405047896 */ /* 0x004fd20008000004 */
[----:B------:R-:W-:Y:S01]  /*8f10*/  SYNCS.ARRIVE.TRANS64.RED.A1T0 RZ, [UR4], RZ ;  /* 0x000000ffffff79a7 */ /* 0x000fe20008100404 */
[----:B------:R-:W-:Y:S05]  /*8f20*/  EXIT ;  /* 0x000000000000794d */ /* 0x000fea0003800000 */
.L_x_25:
[----:B------:R-:W-:Y:S07]  /*8f30*/  MOV R0, UR9 ;  /* 0x0000000900007c02 */ /* 0x000fee0008000f00 */
.L_x_143:
[----:B-1----:R1:W2:Y:S02]  /*8f40*/  SYNCS.PHASECHK.TRANS64.TRYWAIT P0, [R0+URZ+0xa0], R5 ;  /* 0x0000a005000075a7 */ /* 0x0022a400080011ff */
[----:B--2---:R-:W-:Y:S05]  /*8f50*/  @!P0 NANOSLEEP.SYNCS 0x989680 ;  /* 0x009896800000895d */ /* 0x004fea0003900000 */
[----:B------:R-:W2:Y:S02]  /*8f60*/  @!P0 SYNCS.PHASECHK.TRANS64 P0, [R0+URZ+0xa0], R5 ;  /* 0x0000a005000085a7 */ /* 0x000ea400080010ff */
[----:B--2---:R-:W-:Y:S05]  /*8f70*/  @!P0 BRA `(.L_x_143) ;  /* 0xfffffffc00f08947 */ /* 0x004fea000383ffff */
[----:B------:R-:W-:Y:S05]  /*8f80*/  BRA `(.L_x_24) ;  /* 0xffffff8c00607947 */ /* 0x000fea000383ffff */
.L_x_32:
[----:B------:R-:W-:Y:S07]  /*8f90*/  MOV R0, UR9 ;  /* 0x0000000900007c02 */ /* 0x000fee0008000f00 */
.L_x_144:
[----:B-1----:R1:W2:Y:S02]  /*8fa0*/  SYNCS.PHASECHK.TRANS64.TRYWAIT P0, [R0+URZ+0xa0], R5 ;  /* 0x0000a005000075a7 */ /* 0x0022a400080011ff */
[----:B--2---:R-:W-:Y:S05]  /*8fb0*/  @!P0 NANOSLEEP.SYNCS 0x989680 ;  /* 0x009896800000895d */ /* 0x004fea0003900000 */
[----:B------:R-:W2:Y:S02]  /*8fc0*/  @!P0 SYNCS.PHASECHK.TRANS64 P0, [R0+URZ+0xa0], R5 ;  /* 0x0000a005000085a7 */ /* 0x000ea400080010ff */
[----:B--2---:R-:W-:Y:S05]  /*8fd0*/  @!P0 BRA `(.L_x_144) ;  /* 0xfffffffc00f08947 */ /* 0x004fea000383ffff */
[----:B------:R-:W-:Y:S05]  /*8fe0*/  BRA `(.L_x_31) ;  /* 0xffffff9000bc7947 */ /* 0x000fea000383ffff */
.L_x_37:
[----:B------:R-:W-:-:S07]  /*8ff0*/  MOV R0, UR25 ;  /* 0x0000001900007c02 */ /* 0x000fce0008000f00 */
.L_x_145:
[----:B-1----:R1:W2:Y:S02]  /*9000*/  SYNCS.PHASECHK.TRANS64.TRYWAIT P0, [R0+URZ+0x180], R3 ;  /* 0x00018003000075a7 */ /* 0x0022a400080011ff */
[----:B--2---:R-:W-:Y:S05]  /*9010*/  @!P0 NANOSLEEP.SYNCS 0x989680 ;  /* 0x009896800000895d */ /* 0x004fea0003900000 */
[----:B------:R-:W2:Y:S02]  /*9020*/  @!P0 SYNCS.PHASECHK.TRANS64 P0, [R0+URZ+0x180], R3 ;  /* 0x00018003000085a7 */ /* 0x000ea400080010ff */
[----:B--2---:R-:W-:Y:S05]  /*9030*/  @!P0 BRA `(.L_x_145) ;  /* 0xfffffffc00f08947 */ /* 0x004fea000383ffff */
[----:B------:R-:W-:Y:S05]  /*9040*/  BRA `(.L_x_146) ;  /* 0xffffff9400887947 */ /* 0x000fea000383ffff */
.L_x_41:
[----:B------:R-:W-:-:S07]  /*9050*/  MOV R0, UR4 ;  /* 0x0000000400007c02 */ /* 0x000fce0008000f00 */
.L_x_147:
[----:B-1----:R1:W2:Y:S02]  /*9060*/  SYNCS.PHASECHK.TRANS64.TRYWAIT P0, [R0+URZ], R3 ;  /* 0x00000003000075a7 */ /* 0x0022a400080011ff */
[----:B--2---:R-:W-:Y:S05]  /*9070*/  @!P0 NANOSLEEP.SYNCS 0x989680 ;  /* 0x009896800000895d */ /* 0x004fea0003900000 */
[----:B------:R-:W2:Y:S02]  /*9080*/  @!P0 SYNCS.PHASECHK.TRANS64 P0, [R0+URZ], R3 ;  /* 0x00000003000085a7 */ /* 0x000ea400080010ff */
[----:B--2---:R-:W-:Y:S05]  /*9090*/  @!P0 BRA `(.L_x_147) ;  /* 0xfffffffc00f08947 */ /* 0x004fea000383ffff */
[----:B------:R-:W-:Y:S05]  /*90a0*/  BRA `(.L_x_148) ;  /* 0xffffff9c00207947 */ /* 0x000fea000383ffff */
.L_x_42:
[----:B------:R-:W-:-:S07]  /*90b0*/  MOV R0, UR5 ;  /* 0x0000000500007c02 */ /* 0x000fce0008000f00 */
.L_x_149:
[----:B-1----:R1:W2:Y:S02]  /*90c0*/  SYNCS.PHASECHK.TRANS64.TRYWAIT P0, [R0+URZ], R3 ;  /* 0x00000003000075a7 */ /* 0x0022a400080011ff */
[----:B--2---:R-:W-:Y:S05]  /*90d0*/  @!P0 NANOSLEEP.SYNCS 0x989680 ;  /* 0x009896800000895d */ /* 0x004fea0003900000 */
[----:B------:R-:W2:Y:S02]  /*90e0*/  @!P0 SYNCS.PHASECHK.TRANS64 P0, [R0+URZ], R3 ;  /* 0x00000003000085a7 */ /* 0x000ea400080010ff */
[----:B--2---:R-:W-:Y:S05]  /*90f0*/  @!P0 BRA `(.L_x_149) ;  /* 0xfffffffc00f08947 */ /* 0x004fea000383ffff */
[----:B------:R-:W-:Y:S05]  /*9100*/  BRA `(.L_x_150) ;  /* 0xffffff9c00307947 */ /* 0x000fea000383ffff */
.L_x_43:
[----:B------:R-:W-:-:S07]  /*9110*/  MOV R0, UR5 ;  /* 0x0000000500007c02 */ /* 0x000fce0008000f00 */
.L_x_151:
[----:B-1----:R1:W2:Y:S02]  /*9120*/  SYNCS.PHASECHK.TRANS64.TRYWAIT P0, [R0+URZ], R3 ;  /* 0x00000003000075a7 */ /* 0x0022a400080011ff */
[----:B--2---:R-:W-:Y:S05]  /*9130*/  @!P0 NANOSLEEP.SYNCS 0x989680 ;  /* 0x009896800000895d */ /* 0x004fea0003900000 */
[----:B------:R-:W2:Y:S02]  /*9140*/  @!P0 SYNCS.PHASECHK.TRANS64 P0, [R0+URZ], R3 ;  /* 0x00000003000085a7 */ /* 0x000ea400080010ff */
[----:B--2---:R-:W-:Y:S05]  /*9150*/  @!P0 BRA `(.L_x_151) ;  /* 0xfffffffc00f08947 */ /* 0x004fea000383ffff */
[----:B------:R-:W-:Y:S05]  /*9160*/  BRA `(.L_x_152) ;  /* 0xffffff9c00407947 */ /* 0x000fea000383ffff */
.L_x_44:
[----:B------:R-:W-:-:S07]  /*9170*/  MOV R0, UR5 ;  /* 0x0000000500007c02 */ /* 0x000fce0008000f00 */
.L_x_153:
[----:B-1----:R1:W2:Y:S02]  /*9180*/  SYNCS.PHASECHK.TRANS64.TRYWAIT P0, [R0+URZ], R3 ;  /* 0x00000003000075a7 */ /* 0x0022a400080011ff */
[----:B--2---:R-:W-:Y:S05]  /*9190*/  @!P0 NANOSLEEP.SYNCS 0x989680 ;  /* 0x009896800000895d */ /* 0x004fea0003900000 */
[----:B------:R-:W2:Y:S02]  /*91a0*/  @!P0 SYNCS.PHASECHK.TRANS64 P0, [R0+URZ], R3 ;  /* 0x00000003000085a7 */ /* 0x000ea400080010ff */
[----:B--2---:R-:W-:Y:S05]  /*91b0*/  @!P0 BRA `(.L_x_153) ;  /* 0xfffffffc00f08947 */ /* 0x004fea000383ffff */
[----:B------:R-:W-:Y:S05]  /*91c0*/  BRA `(.L_x_154) ;  /* 0xffffff9c00507947 */ /* 0x000fea000383ffff */
.L_x_45:
[----:B------:R-:W-:-:S07]  /*91d0*/  MOV R0, UR5 ;  /* 0x0000000500007c02 */ /* 0x000fce0008000f00 */
.L_x_155:
[----:B-1----:R1:W2:Y:S02]  /*91e0*/  SYNCS.PHASECHK.TRANS64.TRYWAIT P0, [R0+URZ], R3 ;  /* 0x00000003000075a7 */ /* 0x0022a400080011ff */
[----:B--2---:R-:W-:Y:S05]  /*91f0*/  @!P0 NANOSLEEP.SYNCS 0x989680 ;  /* 0x009896800000895d */ /* 0x004fea0003900000 */
[----:B------:R-:W2:Y:S02]  /*9200*/  @!P0 SYNCS.PHASECHK.TRANS64 P0, [R0+URZ], R3 ;  /* 0x00000003000085a7 */ /* 0x000ea400080010ff */
[----:B--2---:R-:W-:Y:S05]  /*9210*/  @!P0 BRA `(.L_x_155) ;  /* 0xfffffffc00f08947 */ /* 0x004fea000383ffff */
[----:B------:R-:W-:Y:S05]  /*9220*/  BRA `(.L_x_156) ;  /* 0xffffff9c00607947 */ /* 0x000fea000383ffff */
.L_x_46:
[----:B------:R-:W-:-:S07]  /*9230*/  MOV R0, UR5 ;  /* 0x0000000500007c02 */ /* 0x000fce0008000f00 */
.L_x_157:
[----:B-1----:R1:W2:Y:S02]  /*9240*/  SYNCS.PHASECHK.TRANS64.TRYWAIT P0, [R0+URZ], R3 ;  /* 0x00000003000075a7 */ /* 0x0022a400080011ff */
[----:B--2---:R-:W-:Y:S05]  /*9250*/  @!P0 NANOSLEEP.SYNCS 0x989680 ;  /* 0x009896800000895d */ /* 0x004fea0003900000 */
[----:B------:R-:W2:Y:S02]  /*9260*/  @!P0 SYNCS.PHASECHK.TRANS64 P0, [R0+URZ], R3 ;  /* 0x00000003000085a7 */ /* 0x000ea400080010ff */
[----:B--2---:R-:W-:Y:S05]  /*9270*/  @!P0 BRA `(.L_x_157) ;  /* 0xfffffffc00f08947 */ /* 0x004fea000383ffff */
[----:B------:R-:W-:Y:S05]  /*9280*/  BRA `(.L_x_158) ;  /* 0xffffff9c00707947 */ /* 0x000fea000383ffff */
.L_x_47:
[----:B------:R-:W-:-:S07]  /*9290*/  MOV R0, UR5 ;  /* 0x0000000500007c02 */ /* 0x000fce0008000f00 */
.L_x_159:
[----:B-1----:R1:W2:Y:S02]  /*92a0*/  SYNCS.PHASECHK.TRANS64.TRYWAIT P0, [R0+URZ], R3 ;  /* 0x00000003000075a7 */ /* 0x0022a400080011ff */
[----:B--2---:R-:W-:Y:S05]  /*92b0*/  @!P0 NANOSLEEP.SYNCS 0x989680 ;  /* 0x009896800000895d */ /* 0x004fea0003900000 */
[----:B------:R-:W2:Y:S02]  /*92c0*/  @!P0 SYNCS.PHASECHK.TRANS64 P0, [R0+URZ], R3 ;  /* 0x00000003000085a7 */ /* 0x000ea400080010ff */
[----:B--2---:R-:W-:Y:S05]  /*92d0*/  @!P0 BRA `(.L_x_159) ;  /* 0xfffffffc00f08947 */ /* 0x004fea000383ffff */
[----:B------:R-:W-:Y:S05]  /*92e0*/  BRA `(.L_x_160) ;  /* 0xffffff9c00807947 */ /* 0x000fea000383ffff */
.L_x_48:
[----:B------:R-:W-:-:S07]  /*92f0*/  MOV R0, UR5 ;  /* 0x0000000500007c02 */ /* 0x000fce0008000f00 */
.L_x_161:
[----:B-1----:R1:W2:Y:S02]  /*9300*/  SYNCS.PHASECHK.TRANS64.TRYWAIT P0, [R0+URZ], R3 ;  /* 0x00000003000075a7 */ /* 0x0022a400080011ff */
[----:B--2---:R-:W-:Y:S05]  /*9310*/  @!P0 NANOSLEEP.SYNCS 0x989680 ;  /* 0x009896800000895d */ /* 0x004fea0003900000 */
[----:B------:R-:W2:Y:S02]  /*9320*/  @!P0 SYNCS.PHASECHK.TRANS64 P0, [R0+URZ], R3 ;  /* 0x00000003000085a7 */ /* 0x000ea400080010ff */
[----:B--2---:R-:W-:Y:S05]  /*9330*/  @!P0 BRA `(.L_x_161) ;  /* 0xfffffffc00f08947 */ /* 0x004fea000383ffff */
[----:B------:R-:W-:Y:S05]  /*9340*/  BRA `(.L_x_162) ;  /* 0xffffff9c00907947 */ /* 0x000fea000383ffff */
.L_x_49:
[----:B------:R-:W-:-:S07]  /*9350*/  MOV R0, UR5 ;  /* 0x0000000500007c02 */ /* 0x000fce0008000f00 */
.L_x_163:
[----:B-1----:R1:W2:Y:S02]  /*9360*/  SYNCS.PHASECHK.TRANS64.TRYWAIT P0, [R0+URZ], R3 ;  /* 0x00000003000075a7 */ /* 0x0022a400080011ff */
[----:B--2---:R-:W-:Y:S05]  /*9370*/  @!P0 NANOSLEEP.SYNCS 0x989680 ;  /* 0x009896800000895d */ /* 0x004fea0003900000 */
[----:B------:R-:W2:Y:S02]  /*9380*/  @!P0 SYNCS.PHASECHK.TRANS64 P0, [R0+URZ], R3 ;  /* 0x00000003000085a7 */ /* 0x000ea400080010ff */
[----:B--2---:R-:W-:Y:S05]  /*9390*/  @!P0 BRA `(.L_x_163) ;  /* 0xfffffffc00f08947 */ /* 0x004fea000383ffff */
[----:B------:R-:W-:Y:S05]  /*93a0*/  BRA `(.L_x_164) ;  /* 0xffffff9c00a07947 */ /* 0x000fea000383ffff */
.L_x_50:
[----:B------:R-:W-:-:S07]  /*93b0*/  MOV R0, UR5 ;  /* 0x0000000500007c02 */ /* 0x000fce0008000f00 */
.L_x_165:
[----:B-1----:R1:W2:Y:S02]  /*93c0*/  SYNCS.PHASECHK.TRANS64.TRYWAIT P0, [R0+URZ], R3 ;  /* 0x00000003000075a7 */ /* 0x0022a400080011ff */
[----:B--2---:R-:W-:Y:S05]  /*93d0*/  @!P0 NANOSLEEP.SYNCS 0x989680 ;  /* 0x009896800000895d */ /* 0x004fea0003900000 */
[----:B------:R-:W2:Y:S02]  /*93e0*/  @!P0 SYNCS.PHASECHK.TRANS64 P0, [R0+URZ], R3 ;  /* 0x00000003000085a7 */ /* 0x000ea400080010ff */
[----:B--2---:R-:W-:Y:S05]  /*93f0*/  @!P0 BRA `(.L_x_165) ;  /* 0xfffffffc00f08947 */ /* 0x004fea000383ffff */
[----:B------:R-:W-:Y:S05]  /*9400*/  BRA `(.L_x_166) ;  /* 0xffffff9c00b07947 */ /* 0x000fea000383ffff */
.L_x_51:
[----:B------:R-:W-:-:S07]  /*9410*/  MOV R0, UR5 ;  /* 0x0000000500007c02 */ /* 0x000fce0008000f00 */
.L_x_167:
[----:B-1----:R1:W2:Y:S02]  /*9420*/  SYNCS.PHASECHK.TRANS64.TRYWAIT P0, [R0+URZ], R3 ;  /* 0x00000003000075a7 */ /* 0x0022a400080011ff */
[----:B--2---:R-:W-:Y:S05]  /*9430*/  @!P0 NANOSLEEP.SYNCS 0x989680 ;  /* 0x009896800000895d */ /* 0x004fea0003900000 */
[----:B------:R-:W2:Y:S02]  /*9440*/  @!P0 SYNCS.PHASECHK.TRANS64 P0, [R0+URZ], R3 ;  /* 0x00000003000085a7 */ /* 0x000ea400080010ff */
[----:B--2---:R-:W-:Y:S05]  /*9450*/  @!P0 BRA `(.L_x_167) ;  /* 0xfffffffc00f08947 */ /* 0x004fea000383ffff */
[----:B------:R-:W-:Y:S05]  /*9460*/  BRA `(.L_x_168) ;  /* 0xffffff9c00c07947 */ /* 0x000fea000383ffff */
.L_x_52:
[----:B------:R-:W-:-:S07]  /*9470*/  MOV R0, UR5 ;  /* 0x0000000500007c02 */ /* 0x000fce0008000f00 */
.L_x_169:
[----:B-1----:R1:W2:Y:S02]  /*9480*/  SYNCS.PHASECHK.TRANS64.TRYWAIT P0, [R0+URZ], R3 ;  /* 0x00000003000075a7 */ /* 0x0022a400080011ff */
[----:B--2---:R-:W-:Y:S05]  /*9490*/  @!P0 NANOSLEEP.SYNCS 0x989680 ;  /* 0x009896800000895d */ /* 0x004fea0003900000 */
[----:B------:R-:W2:Y:S02]  /*94a0*/  @!P0 SYNCS.PHASECHK.TRANS64 P0, [R0+URZ], R3 ;  /* 0x00000003000085a7 */ /* 0x000ea400080010ff */
[----:B--2---:R-:W-:Y:S05]  /*94b0*/  @!P0 BRA `(.L_x_169) ;  /* 0xfffffffc00f08947 */ /* 0x004fea000383ffff */
[----:B------:R-:W-:Y:S05]  /*94c0*/  BRA `(.L_x_170) ;  /* 0xffffff9c00d07947 */ /* 0x000fea000383ffff */
.L_x_53:
[----:B------:R-:W-:-:S07]  /*94d0*/  MOV R0, UR5 ;  /* 0x0000000500007c02 */ /* 0x000fce0008000f00 */
.L_x_171:
[----:B-1----:R1:W2:Y:S02]  /*94e0*/  SYNCS.PHASECHK.TRANS64.TRYWAIT P0, [R0+URZ], R3 ;  /* 0x00000003000075a7 */ /* 0x0022a400080011ff */
[----:B--2---:R-:W-:Y:S05]  /*94f0*/  @!P0 NANOSLEEP.SYNCS 0x989680 ;  /* 0x009896800000895d */ /* 0x004fea0003900000 */
[----:B------:R-:W2:Y:S02]  /*9500*/  @!P0 SYNCS.PHASECHK.TRANS64 P0, [R0+URZ], R3 ;  /* 0x00000003000085a7 */ /* 0x000ea400080010ff */
[----:B--2---:R-:W-:Y:S05]  /*9510*/  @!P0 BRA `(.L_x_171) ;  /* 0xfffffffc00f08947 */ /* 0x004fea000383ffff */
[----:B------:R-:W-:Y:S05]  /*9520*/  BRA `(.L_x_172) ;  /* 0xffffff9c00e07947 */ /* 0x000fea000383ffff */
.L_x_54:
[----:B------:R-:W-:-:S07]  /*9530*/  MOV R0, UR5 ;  /* 0x0000000500007c02 */ /* 0x000fce0008000f00 */
.L_x_173:
[----:B-1----:R1:W2:Y:S02]  /*9540*/  SYNCS.PHASECHK.TRANS64.TRYWAIT P0, [R0+URZ], R3 ;  /* 0x00000003000075a7 */ /* 0x0022a400080011ff */
[----:B--2---:R-:W-:Y:S05]  /*9550*/  @!P0 NANOSLEEP.SYNCS 0x989680 ;  /* 0x009896800000895d */ /* 0x004fea0003900000 */
[----:B------:R-:W2:Y:S02]  /*9560*/  @!P0 SYNCS.PHASECHK.TRANS64 P0, [R0+URZ], R3 ;  /* 0x00000003000085a7 */ /* 0x000ea400080010ff */
[----:B--2---:R-:W-:Y:S05]  /*9570*/  @!P0 BRA `(.L_x_173) ;  /* 0xfffffffc00f08947 */ /* 0x004fea000383ffff */
[----:B------:R-:W-:Y:S05]  /*9580*/  BRA `(.L_x_174) ;  /* 0xffffff9c00f07947 */ /* 0x000fea000383ffff */
.L_x_55:
[----:B------:R-:W-:-:S07]  /*9590*/  MOV R0, UR5 ;  /* 0x0000000500007c02 */ /* 0x000fce0008000f00 */
.L_x_175:
[----:B-1----:R1:W2:Y:S02]  /*95a0*/  SYNCS.PHASECHK.TRANS64.TRYWAIT P0, [R0+URZ], R3 ;  /* 0x00000003000075a7 */ /* 0x0022a400080011ff */
[----:B--2---:R-:W-:Y:S05]  /*95b0*/  @!P0 NANOSLEEP.SYNCS 0x989680 ;  /* 0x009896800000895d */ /* 0x004fea0003900000 */
[----:B------:R-:W2:Y:S02]  /*95c0*/  @!P0 SYNCS.PHASECHK.TRANS64 P0, [R0+URZ], R3 ;  /* 0x00000003000085a7 */ /* 0x000ea400080010ff */
[----:B--2---:R-:W-:Y:S05]  /*95d0*/  @!P0 BRA `(.L_x_175) ;  /* 0xfffffffc00f08947 */ /* 0x004fea000383ffff */
[----:B------:R-:W-:Y:S05]  /*95e0*/  BRA `(.L_x_176) ;  /* 0xffffffa000007947 */ /* 0x000fea000383ffff */
.L_x_56:
[----:B------:R-:W-:-:S07]  /*95f0*/  MOV R0, UR5 ;  /* 0x0000000500007c02 */ /* 0x000fce0008000f00 */
.L_x_177:
[----:B-1----:R1:W2:Y:S02]  /*9600*/  SYNCS.PHASECHK.TRANS64.TRYWAIT P0, [R0+URZ], R3 ;  /* 0x00000003000075a7 */ /* 0x0022a400080011ff */
[----:B--2---:R-:W-:Y:S05]  /*9610*/  @!P0 NANOSLEEP.SYNCS 0x989680 ;  /* 0x009896800000895d */ /* 0x004fea0003900000 */
[----:B------:R-:W2:Y:S02]  /*9620*/  @!P0 SYNCS.PHASECHK.TRANS64 P0, [R0+URZ], R3 ;  /* 0x00000003000085a7 */ /* 0x000ea400080010ff */
[----:B--2---:R-:W-:Y:S05]  /*9630*/  @!P0 BRA `(.L_x_177) ;  /* 0xfffffffc00f08947 */ /* 0x004fea000383ffff */
[----:B------:R-:W-:Y:S05]  /*9640*/  BRA `(.L_x_178) ;  /* 0xffffffa000107947 */ /* 0x000fea000383ffff */
.L_x_57:
[----:B------:R-:W-:-:S07]  /*9650*/  MOV R0, UR5 ;  /* 0x0000000500007c02 */ /* 0x000fce0008000f00 */
.L_x_179:
[----:B-1----:R1:W2:Y:S02]  /*9660*/  SYNCS.PHASECHK.TRANS64.TRYWAIT P0, [R0+URZ], R3 ;  /* 0x00000003000075a7 */ /* 0x0022a400080011ff */
[----:B--2---:R-:W-:Y:S05]  /*9670*/  @!P0 NANOSLEEP.SYNCS 0x989680 ;  /* 0x009896800000895d */ /* 0x004fea0003900000 */
[----:B------:R-:W2:Y:S02]  /*9680*/  @!P0 SYNCS.PHASECHK.TRANS64 P0, [R0+URZ], R3 ;  /* 0x00000003000085a7 */ /* 0x000ea400080010ff */
[----:B--2---:R-:W-:Y:S05]  /*9690*/  @!P0 BRA `(.L_x_179) ;  /* 0xfffffffc00f08947 */ /* 0x004fea000383ffff */
[----:B------:R-:W-:Y:S05]  /*96a0*/  BRA `(.L_x_180) ;  /* 0xffffffa000207947 */ /* 0x000fea000383ffff */
.L_x_58:
[----:B------:R-:W-:-:S07]  /*96b0*/  MOV R0, UR5 ;  /* 0x0000000500007c02 */ /* 0x000fce0008000f00 */
.L_x_181:
[----:B-1----:R1:W2:Y:S02]  /*96c0*/  SYNCS.PHASECHK.TRANS64.TRYWAIT P0, [R0+URZ], R3 ;  /* 0x00000003000075a7 */ /* 0x0022a400080011ff */
[----:B--2---:R-:W-:Y:S05]  /*96d0*/  @!P0 NANOSLEEP.SYNCS 0x989680 ;  /* 0x009896800000895d */ /* 0x004fea0003900000 */
[----:B------:R-:W2:Y:S02]  /*96e0*/  @!P0 SYNCS.PHASECHK.TRANS64 P0, [R0+URZ], R3 ;  /* 0x00000003000085a7 */ /* 0x000ea400080010ff */
[----:B--2---:R-:W-:Y:S05]  /*96f0*/  @!P0 BRA `(.L_x_181) ;  /* 0xfffffffc00f08947 */ /* 0x004fea000383ffff */
[----:B------:R-:W-:Y:S05]  /*9700*/  BRA `(.L_x_182) ;  /* 0xffffffa000307947 */ /* 0x000fea000383ffff */
.L_x_59:
[----:B------:R-:W-:-:S07]  /*9710*/  MOV R0, UR5 ;  /* 0x0000000500007c02 */ /* 0x000fce0008000f00 */
.L_x_183:
[----:B-1----:R1:W2:Y:S02]  /*9720*/  SYNCS.PHASECHK.TRANS64.TRYWAIT P0, [R0+URZ], R3 ;  /* 0x00000003000075a7 */ /* 0x0022a400080011ff */
[----:B--2---:R-:W-:Y:S05]  /*9730*/  @!P0 NANOSLEEP.SYNCS 0x989680 ;  /* 0x009896800000895d */ /* 0x004fea0003900000 */
[----:B------:R-:W2:Y:S02]  /*9740*/  @!P0 SYNCS.PHASECHK.TRANS64 P0, [R0+URZ], R3 ;  /* 0x00000003000085a7 */ /* 0x000ea400080010ff */
[----:B--2---:R-:W-:Y:S05]  /*9750*/  @!P0 BRA `(.L_x_183) ;  /* 0xfffffffc00f08947 */ /* 0x004fea000383ffff */
[----:B------:R-:W-:Y:S05]  /*9760*/  BRA `(.L_x_184) ;  /* 0xffffffa000407947 */ /* 0x000fea000383ffff */
.L_x_62:
[----:B------:R-:W-:-:S07]  /*9770*/  MOV R4, UR4 ;  /* 0x0000000400047c02 */ /* 0x000fce0008000f00 */
.L_x_185:
[----:B--2---:R2:W3:Y:S02]  /*9780*/  SYNCS.PHASECHK.TRANS64.TRYWAIT P1, [R4+URZ+0x188], R7 ;  /* 0x00018807040075a7 */ /* 0x0044e400080211ff */
[----:B---3--:R-:W-:Y:S05]  /*9790*/  @!P1 NANOSLEEP.SYNCS 0x989680 ;  /* 0x009896800000995d */ /* 0x008fea0003900000 */
[----:B------:R-:W3:Y:S02]  /*97a0*/  @!P1 SYNCS.PHASECHK.TRANS64 P1, [R4+URZ+0x188], R7 ;  /* 0x00018807040095a7 */ /* 0x000ee400080210ff */
[----:B---3--:R-:W-:Y:S05]  /*97b0*/  @!P1 BRA `(.L_x_185) ;  /* 0xfffffffc00f09947 */ /* 0x008fea000383ffff */
[----:B------:R-:W-:Y:S05]  /*97c0*/  BRA `(.L_x_186) ;  /* 0xffffffa000b07947 */ /* 0x000fea000383ffff */
.L_x_63:
[----:B--2---:R-:W-:-:S07]  /*97d0*/  MOV R4, UR4 ;  /* 0x0000000400047c02 */ /* 0x004fce0008000f00 */
.L_x_187:
[----:B--2---:R2:W3:Y:S02]  /*97e0*/  SYNCS.PHASECHK.TRANS64.TRYWAIT P1, [R4+URZ+0x180], R5 ;  /* 0x00018005040075a7 */ /* 0x0044e400080211ff */
[----:B---3--:R-:W-:Y:S05]  /*97f0*/  @!P1 NANOSLEEP.SYNCS 0x989680 ;  /* 0x009896800000995d */ /* 0x008fea0003900000 */
[----:B------:R-:W3:Y:S02]  /*9800*/  @!P1 SYNCS.PHASECHK.TRANS64 P1, [R4+URZ+0x180], R5 ;  /* 0x00018005040095a7 */ /* 0x000ee400080210ff */
[----:B---3--:R-:W-:Y:S05]  /*9810*/  @!P1 BRA `(.L_x_187) ;  /* 0xfffffffc00f09947 */ /* 0x008fea000383ffff */
[----:B------:R-:W-:Y:S05]  /*9820*/  BRA `(.L_x_188) ;  /* 0xffffffa000b87947 */ /* 0x000fea000383ffff */
.L_x_73:
[----:B--2---:R-:W-:-:S04]  /*9830*/  MOV R5, UR5 ;  /* 0x0000000500057c02 */ /* 0x004fc80008000f00 */
[----:B------:R2:W3:Y:S03]  /*9840*/  SYNCS.PHASECHK.TRANS64.TRYWAIT P0, [R5+URZ+0x8], R6 ;  /* 0x00000806050075a7 */ /* 0x0004e600080011ff */
[----:B---3--:R-:W-:Y:S05]  /*9850*/  @!P0 NANOSLEEP.SYNCS 0x989680 ;  /* 0x009896800000895d */ /* 0x008fea0003900000 */
[----:B------:R-:W3:Y:S02]  /*9860*/  @!P0 SYNCS.PHASECHK.TRANS64 P0, [R5+URZ+0x8], R6 ;  /* 0x00000806050085a7 */ /* 0x000ee400080010ff */
[----:B---3--:R-:W-:Y:S05]  /*9870*/  @!P0 BRA `(.L_x_73) ;  /* 0xfffffffc00ec8947 */ /* 0x008fea000383ffff */
[----:B------:R-:W-:Y:S05]  /*9880*/  BRA `(.L_x_72) ;  /* 0xffffffa400847947 */ /* 0x000fea000383ffff */
.L_x_75:
[----:B------:R-:W-:Y:S01]  /*9890*/  BSSY B0, `(.L_x_189) ;  /* 0x0000006000007945 */ /* 0x000fe20003800000 */
[----:B------:R-:W-:-:S07]  /*98a0*/  MOV R15, 0xffffffff ;  /* 0xffffffff000f7802 */ /* 0x000fce0000000f00 */
[----:B-12--5:R-:W-:Y:S05]  /*98b0*/  WARPSYNC.COLLECTIVE R15, `(.L_x_190) ;  /* 0x000000000f0c7348 */ /* 0x026fea0003c00000 */
[----:B------:R-:W-:Y:S02]  /*98c0*/  ELECT P6, UR79, PT ;  /* 0x00000000004f782f */ /* 0x000fe400038c0000 */
[----:B------:R-:W-:Y:S01]  /*98d0*/  MOV R14, UR79 ;  /* 0x0000004f000e7c02 */ /* 0x000fe20008000f00 */
[----:B-12--5:R-:W-:Y:S10]  /*98e0*/  ENDCOLLECTIVE ;  /* 0x000000000000791b */ /* 0x026ff40003800000 */
.L_x_190:
[----:B------:R-:W-:Y:S05]  /*98f0*/  BSYNC B0 ;  /* 0x0000000000007941 */ /* 0x000fea0003800000 */
.L_x_189:
[----:B------:R-:W-:Y:S05]  /*9900*/  BRA `(.L_x_191) ;  /* 0xffffffa400b47947 */ /* 0x000fea000383ffff */
.L_x_77:
[----:B--2---:R-:W-:-:S04]  /*9910*/  MOV R3, UR5 ;  /* 0x0000000500037c02 */ /* 0x004fc80008000f00 */
[----:B------:R2:W3:Y:S03]  /*9920*/  SYNCS.PHASECHK.TRANS64.TRYWAIT P0, [R3+URZ+0x8], R4 ;  /* 0x00000804030075a7 */ /* 0x0004e600080011ff */
[----:B---3--:R-:W-:Y:S05]  /*9930*/  @!P0 NANOSLEEP.SYNCS 0x989680 ;  /* 0x009896800000895d */ /* 0x008fea0003900000 */
[----:B------:R-:W3:Y:S02]  /*9940*/  @!P0 SYNCS.PHASECHK.TRANS64 P0, [R3+URZ+0x8], R4 ;  /* 0x00000804030085a7 */ /* 0x000ee400080010ff */
[----:B---3--:R-:W-:Y:S05]  /*9950*/  @!P0 BRA `(.L_x_77) ;  /* 0xfffffffc00ec8947 */ /* 0x008fea000383ffff */
[----:B------:R-:W-:Y:S05]  /*9960*/  BRA `(.L_x_76) ;  /* 0xffffffa400b87947 */ /* 0x000fea000383ffff */
.L_x_78:
[----:B------:R-:W-:-:S07]  /*9970*/  MOV R4, UR17 ;  /* 0x0000001100047c02 */ /* 0x000fce0008000f00 */
.L_x_192:
[----:B-1----:R1:W2:Y:S02]  /*9980*/  SYNCS.PHASECHK.TRANS64.TRYWAIT P0, [R4+URZ+0x180], R5 ;  /* 0x00018005040075a7 */ /* 0x0022a400080011ff */
[----:B--2---:R-:W-:Y:S05]  /*9990*/  @!P0 NANOSLEEP.SYNCS 0x989680 ;  /* 0x009896800000895d */ /* 0x004fea0003900000 */
[----:B------:R-:W2:Y:S02]  /*99a0*/  @!P0 SYNCS.PHASECHK.TRANS64 P0, [R4+URZ+0x180], R5 ;  /* 0x00018005040085a7 */ /* 0x000ea400080010ff */
[----:B--2---:R-:W-:Y:S05]  /*99b0*/  @!P0 BRA `(.L_x_192) ;  /* 0xfffffffc00f08947 */ /* 0x004fea000383ffff */
[----:B------:R-:W-:Y:S05]  /*99c0*/  BRA `(.L_x_193) ;  /* 0xffffffa800a47947 */ /* 0x000fea000383ffff */
.L_x_80:
[----:B------:R-:W-:-:S07]  /*99d0*/  MOV R4, UR22 ;  /* 0x0000001600047c02 */ /* 0x000fce0008000f00 */
.L_x_194:
[----:B-1----:R1:W2:Y:S02]  /*99e0*/  SYNCS.PHASECHK.TRANS64.TRYWAIT P0, [R4+URZ+0x1a0], R5 ;  /* 0x0001a005040075a7 */ /* 0x0022a400080011ff */
[----:B--2---:R-:W-:Y:S05]  /*99f0*/  @!P0 NANOSLEEP.SYNCS 0x989680 ;  /* 0x009896800000895d */ /* 0x004fea0003900000 */
[----:B------:R-:W2:Y:S02]  /*9a00*/  @!P0 SYNCS.PHASECHK.TRANS64 P0, [R4+URZ+0x1a0], R5 ;  /* 0x0001a005040085a7 */ /* 0x000ea400080010ff */
[----:B--2---:R-:W-:Y:S05]  /*9a10*/  @!P0 BRA `(.L_x_194) ;  /* 0xfffffffc00f08947 */ /* 0x004fea000383ffff */
[----:B------:R-:W-:Y:S05]  /*9a20*/  BRA `(.L_x_79) ;  /* 0xffffffa800c47947 */ /* 0x000fea000383ffff */
.L_x_84:
[----:B-1----:R-:W-:Y:S07]  /*9a30*/  MOV R4, UR10 ;  /* 0x0000000a00047c02 */ /* 0x002fee0008000f00 */
.L_x_195:
[----:B-1----:R1:W2:Y:S02]  /*9a40*/  SYNCS.PHASECHK.TRANS64.TRYWAIT P0, [R4+URZ], R7 ;  /* 0x00000007040075a7 */ /* 0x0022a400080011ff */
[----:B--2---:R-:W-:Y:S05]  /*9a50*/  @!P0 NANOSLEEP.SYNCS 0x989680 ;  /* 0x009896800000895d */ /* 0x004fea0003900000 */
[----:B------:R-:W2:Y:S02]  /*9a60*/  @!P0 SYNCS.PHASECHK.TRANS64 P0, [R4+URZ], R7 ;  /* 0x00000007040085a7 */ /* 0x000ea400080010ff */
[----:B--2---:R-:W-:Y:S05]  /*9a70*/  @!P0 BRA `(.L_x_195) ;  /* 0xfffffffc00f08947 */ /* 0x004fea000383ffff */
[----:B------:R-:W-:Y:S05]  /*9a80*/  BRA `(.L_x_83) ;  /* 0xffffffa800e87947 */ /* 0x000fea000383ffff */
.L_x_88:
[----:B--2---:R-:W-:-:S07]  /*9a90*/  MOV R0, UR4 ;  /* 0x0000000400007c02 */ /* 0x004fce0008000f00 */
.L_x_196:
[----:B-1----:R1:W2:Y:S02]  /*9aa0*/  SYNCS.PHASECHK.TRANS64.TRYWAIT P0, [R0+URZ], R5 ;  /* 0x00000005000075a7 */ /* 0x0022a400080011ff */
[----:B--2---:R-:W-:Y:S05]  /*9ab0*/  @!P0 NANOSLEEP.SYNCS 0x989680 ;  /* 0x009896800000895d */ /* 0x004fea0003900000 */
[----:B------:R-:W2:Y:S02]  /*9ac0*/  @!P0 SYNCS.PHASECHK.TRANS64 P0, [R0+URZ], R5 ;  /* 0x00000005000085a7 */ /* 0x000ea400080010ff */
[----:B--2---:R-:W-:Y:S05]  /*9ad0*/  @!P0 BRA `(.L_x_196) ;  /* 0xfffffffc00f08947 */ /* 0x004fea000383ffff */
[----:B------:R-:W-:Y:S05]  /*9ae0*/  BRA `(.L_x_197) ;  /* 0xffffffac00c07947 */ /* 0x000fea000383ffff */
.L_x_91:
[----:B------:R-:W-:-:S07]  /*9af0*/  MOV R0, UR17 ;  /* 0x0000001100007c02 */ /* 0x000fce0008000f00 */
.L_x_198:
[----:B-1----:R1:W2:Y:S02]  /*9b00*/  SYNCS.PHASECHK.TRANS64.TRYWAIT P1, [R0+URZ+0x1b0], R5 ;  /* 0x0001b005000075a7 */ /* 0x0022a400080211ff */
[----:B--2---:R-:W-:Y:S05]  /*9b10*/  @!P1 NANOSLEEP.SYNCS 0x989680 ;  /* 0x009896800000995d */ /* 0x004fea0003900000 */
[----:B------:R-:W2:Y:S02]  /*9b20*/  @!P1 SYNCS.PHASECHK.TRANS64 P1, [R0+URZ+0x1b0], R5 ;  /* 0x0001b005000095a7 */ /* 0x000ea400080210ff */
[----:B--2---:R-:W-:Y:S05]  /*9b30*/  @!P1 BRA `(.L_x_198) ;  /* 0xfffffffc00f09947 */ /* 0x004fea000383ffff */
[----:B------:R-:W-:Y:S05]  /*9b40*/  BRA `(.L_x_199) ;  /* 0xffffffb0000c7947 */ /* 0x000fea000383ffff */
.L_x_96:
[----:B------:R-:W-:Y:S07]  /*9b50*/  MOV R0, UR24 ;  /* 0x0000001800007c02 */ /* 0x000fee0008000f00 */
.L_x_200:
[----:B--2---:R2:W4:Y:S02]  /*9b60*/  SYNCS.PHASECHK.TRANS64.TRYWAIT P0, [R0+URZ+0x180], R5 ;  /* 0x00018005000075a7 */ /* 0x00452400080011ff */
[----:B----4-:R-:W-:Y:S05]  /*9b70*/  @!P0 NANOSLEEP.SYNCS 0x989680 ;  /* 0x009896800000895d */ /* 0x010fea0003900000 */
[----:B------:R-:W4:Y:S02]  /*9b80*/  @!P0 SYNCS.PHASECHK.TRANS64 P0, [R0+URZ+0x180], R5 ;  /* 0x00018005000085a7 */ /* 0x000f2400080010ff */
[----:B----4-:R-:W-:Y:S05]  /*9b90*/  @!P0 BRA `(.L_x_200) ;  /* 0xfffffffc00f08947 */ /* 0x010fea000383ffff */
[----:B------:R-:W-:Y:S05]  /*9ba0*/  BRA `(.L_x_201) ;  /* 0xffffffb400447947 */ /* 0x000fea000383ffff */
.L_x_99:
[----:B------:R-:W-:Y:S07]  /*9bb0*/  MOV R0, UR24 ;  /* 0x0000001800007c02 */ /* 0x000fee0008000f00 */
.L_x_202:
[----:B--2---:R2:W4:Y:S02]  /*9bc0*/  SYNCS.PHASECHK.TRANS64.TRYWAIT P2, [R0+URZ+0x178], R13 ;  /* 0x0001780d000075a7 */ /* 0x00452400080411ff */
[----:B----4-:R-:W-:Y:S05]  /*9bd0*/  @!P2 NANOSLEEP.SYNCS 0x989680 ;  /* 0x009896800000a95d */ /* 0x010fea0003900000 */
[----:B------:R-:W4:Y:S02]  /*9be0*/  @!P2 SYNCS.PHASECHK.TRANS64 P2, [R0+URZ+0x178], R13 ;  /* 0x0001780d0000a5a7 */ /* 0x000f2400080410ff */
[----:B----4-:R-:W-:Y:S05]  /*9bf0*/  @!P2 BRA `(.L_x_202) ;  /* 0xfffffffc00f0a947 */ /* 0x010fea000383ffff */
[----:B------:R-:W-:Y:S05]  /*9c00*/  BRA `(.L_x_98) ;  /* 0xffffffb800a47947 */ /* 0x000fea000383ffff */
.L_x_102:
[----:B------:R-:W-:Y:S07]  /*9c10*/  MOV R0, UR4 ;  /* 0x0000000400007c02 */ /* 0x000fee0008000f00 */
.L_x_203:
[----:B--2---:R2:W3:Y:S02]  /*9c20*/  SYNCS.PHASECHK.TRANS64.TRYWAIT P1, [R0+URZ+0x158], R13 ;  /* 0x0001580d000075a7 */ /* 0x0044e400080211ff */
[----:B---3--:R-:W-:Y:S05]  /*9c30*/  @!P1 NANOSLEEP.SYNCS 0x989680 ;  /* 0x009896800000995d */ /* 0x008fea0003900000 */
[----:B------:R-:W3:Y:S02]  /*9c40*/  @!P1 SYNCS.PHASECHK.TRANS64 P1, [R0+URZ+0x158], R13 ;  /* 0x0001580d000095a7 */ /* 0x000ee400080210ff */
[----:B---3--:R-:W-:Y:S05]  /*9c50*/  @!P1 BRA `(.L_x_203) ;  /* 0xfffffffc00f09947 */ /* 0x008fea000383ffff */
[----:B------:R-:W-:Y:S05]  /*9c60*/  BRA `(.L_x_204) ;  /* 0xffffffbc003c7947 */ /* 0x000fea000383ffff */
.L_x_103:
[----:B------:R-:W-:Y:S07]  /*9c70*/  MOV R5, UR5 ;  /* 0x0000000500057c02 */ /* 0x000fee0008000f00 */
.L_x_205:
[----:B--2---:R2:W3:Y:S02]  /*9c80*/  SYNCS.PHASECHK.TRANS64.TRYWAIT P0, [R5+URZ+0x158], R12 ;  /* 0x0001580c050075a7 */ /* 0x0044e400080011ff */
[----:B---3--:R-:W-:Y:S05]  /*9c90*/  @!P0 NANOSLEEP.SYNCS 0x989680 ;  /* 0x009896800000895d */ /* 0x008fea0003900000 */
[----:B------:R-:W3:Y:S02]  /*9ca0*/  @!P0 SYNCS.PHASECHK.TRANS64 P0, [R5+URZ+0x158], R12 ;  /* 0x0001580c050085a7 */ /* 0x000ee400080010ff */
[----:B---3--:R-:W-:Y:S05]  /*9cb0*/  @!P0 BRA `(.L_x_205) ;  /* 0xfffffffc00f08947 */ /* 0x008fea000383ffff */
[----:B------:R-:W-:Y:S05]  /*9cc0*/  BRA `(.L_x_206) ;  /* 0xffffffbc00a47947 */ /* 0x000fea000383ffff */
.L_x_105:
[----:B------:R-:W-:-:S07]  /*9cd0*/  MOV R0, UR4 ;  /* 0x0000000400007c02 */ /* 0x000fce0008000f00 */
.L_x_207:
[----:B--2---:R2:W3:Y:S02]  /*9ce0*/  SYNCS.PHASECHK.TRANS64.TRYWAIT P0, [R0+URZ], R3 ;  /* 0x00000003000075a7 */ /* 0x0044e400080011ff */
[----:B---3--:R-:W-:Y:S05]  /*9cf0*/  @!P0 NANOSLEEP.SYNCS 0x989680 ;  /* 0x009896800000895d */ /* 0x008fea0003900000 */
[----:B------:R-:W3:Y:S02]  /*9d00*/  @!P0 SYNCS.PHASECHK.TRANS64 P0, [R0+URZ], R3 ;  /* 0x00000003000085a7 */ /* 0x000ee400080010ff */
[----:B---3--:R-:W-:Y:S05]  /*9d10*/  @!P0 BRA `(.L_x_207) ;  /* 0xfffffffc00f08947 */ /* 0x008fea000383ffff */
[----:B------:R-:W-:Y:S05]  /*9d20*/  BRA `(.L_x_208) ;  /* 0xffffffc000287947 */ /* 0x000fea000383ffff */
.L_x_106:
[----:B------:R-:W-:-:S07]  /*9d30*/  MOV R0, UR5 ;  /* 0x0000000500007c02 */ /* 0x000fce0008000f00 */
.L_x_209:
[----:B--2---:R2:W3:Y:S02]  /*9d40*/  SYNCS.PHASECHK.TRANS64.TRYWAIT P0, [R0+URZ], R3 ;  /* 0x00000003000075a7 */ /* 0x0044e400080011ff */
[----:B---3--:R-:W-:Y:S05]  /*9d50*/  @!P0 NANOSLEEP.SYNCS 0x989680 ;  /* 0x009896800000895d */ /* 0x008fea0003900000 */
[----:B------:R-:W3:Y:S02]  /*9d60*/  @!P0 SYNCS.PHASECHK.TRANS64 P0, [R0+URZ], R3 ;  /* 0x00000003000085a7 */ /* 0x000ee400080010ff */
[----:B---3--:R-:W-:Y:S05]  /*9d70*/  @!P0 BRA `(.L_x_209) ;  /* 0xfffffffc00f08947 */ /* 0x008fea000383ffff */
[----:B------:R-:W-:Y:S05]  /*9d80*/  BRA `(.L_x_210) ;  /* 0xffffffc000347947 */ /* 0x000fea000383ffff */
.L_x_108:
[----:B------:R-:W-:Y:S07]  /*9d90*/  MOV R0, UR49 ;  /* 0x0000003100007c02 */ /* 0x000fee0008000f00 */
.L_x_211:
[----:B-1----:R1:W2:Y:S02]  /*9da0*/  SYNCS.PHASECHK.TRANS64.TRYWAIT P0, [R0+URZ+0x180], R3 ;  /* 0x00018003000075a7 */ /* 0x0022a400080011ff */
[----:B--2---:R-:W-:Y:S05]  /*9db0*/  @!P0 NANOSLEEP.SYNCS 0x989680 ;  /* 0x009896800000895d */ /* 0x004fea0003900000 */
[----:B------:R-:W2:Y:S02]  /*9dc0*/  @!P0 SYNCS.PHASECHK.TRANS64 P0, [R0+URZ+0x180], R3 ;  /* 0x00018003000085a7 */ /* 0x000ea400080010ff */
[----:B--2---:R-:W-:Y:S05]  /*9dd0*/  @!P0 BRA `(.L_x_211) ;  /* 0xfffffffc00f08947 */ /* 0x004fea000383ffff */
[----:B------:R-:W-:Y:S05]  /*9de0*/  BRA `(.L_x_212) ;  /* 0xffffffc400247947 */ /* 0x000fea000383ffff */
.L_x_118:
[----:B-1----:R1:W3:Y:S02]  /*9df0*/  SYNCS.PHASECHK.TRANS64.TRYWAIT P1, [R0+URZ+0x140], R5 ;  /* 0x00014005000075a7 */ /* 0x0022e400080211ff */
[----:B---3--:R-:W-:Y:S05]  /*9e00*/  @!P1 NANOSLEEP.SYNCS 0x989680 ;  /* 0x009896800000995d */ /* 0x008fea0003900000 */
[----:B------:R-:W3:Y:S02]  /*9e10*/  @!P1 SYNCS.PHASECHK.TRANS64 P1, [R0+URZ+0x140], R5 ;  /* 0x00014005000095a7 */ /* 0x000ee400080210ff */
[----:B---3--:R-:W-:Y:S05]  /*9e20*/  @!P1 BRA `(.L_x_118) ;  /* 0xfffffffc00f09947 */ /* 0x008fea000383ffff */
[----:B------:R-:W-:Y:S05]  /*9e30*/  BRA `(.L_x_117) ;  /* 0xffffffd400187947 */ /* 0x000fea000383ffff */
.L_x_120:
[----:B-1----:R1:W4:Y:S02]  /*9e40*/  SYNCS.PHASECHK.TRANS64.TRYWAIT P0, [R108+URZ+0x190], R3 ;  /* 0x000190036c0075a7 */ /* 0x00232400080011ff */
[----:B----4-:R-:W-:Y:S05]  /*9e50*/  @!P0 NANOSLEEP.SYNCS 0x989680 ;  /* 0x009896800000895d */ /* 0x010fea0003900000 */
[----:B------:R-:W4:Y:S02]  /*9e60*/  @!P0 SYNCS.PHASECHK.TRANS64 P0, [R108+URZ+0x190], R3 ;  /* 0x000190036c0085a7 */ /* 0x000f2400080010ff */
[----:B----4-:R-:W-:Y:S05]  /*9e70*/  @!P0 BRA `(.L_x_120) ;  /* 0xfffffffc00f08947 */ /* 0x010fea000383ffff */
[----:B------:R-:W-:Y:S05]  /*9e80*/  BRA `(.L_x_119) ;  /* 0xffffffd400507947 */ /* 0x000fea000383ffff */
.L_x_131:
[----:B--2---:R2:W4:Y:S02]  /*9e90*/  SYNCS.PHASECHK.TRANS64.TRYWAIT P0, [R3+URZ+0x140], R46 ;  /* 0x0001402e030075a7 */ /* 0x00452400080011ff */
[----:B----4-:R-:W-:Y:S05]  /*9ea0*/  @!P0 NANOSLEEP.SYNCS 0x989680 ;  /* 0x009896800000895d */ /* 0x010fea0003900000 */
[----:B------:R-:W4:Y:S02]  /*9eb0*/  @!P0 SYNCS.PHASECHK.TRANS64 P0, [R3+URZ+0x140], R46 ;  /* 0x0001402e030085a7 */ /* 0x000f2400080010ff */
[----:B----4-:R-:W-:Y:S05]  /*9ec0*/  @!P0 BRA `(.L_x_131) ;  /* 0xfffffffc00f08947 */ /* 0x010fea000383ffff */
[----:B------:R-:W-:Y:S05]  /*9ed0*/  BRA `(.L_x_130) ;  /* 0xffffffe000447947 */ /* 0x000fea000383ffff */
        .weak           $__internal_0_$__cuda_sm10x_tcgen05_guardrail_trap_col_being_dealloced_not_returned_by_alloc
        .type           $__internal_0_$__cuda_sm10x_tcgen05_guardrail_trap_col_being_dealloced_not_returned_by_alloc,@function
        .size           $__internal_0_$__cuda_sm10x_tcgen05_guardrail_trap_col_being_dealloced_not_returned_by_alloc,($__internal_1_$__cuda_sm10x_tcgen05_guardrail_trap_phase_invalid_during_alloc - $__internal_0_$__cuda_sm10x_tcgen05_guardrail_trap_col_being_dealloced_not_returned_by_alloc)
$__internal_0_$__cuda_sm10x_tcgen05_guardrail_trap_col_being_dealloced_not_returned_by_alloc:
[----:B------:R-:W-:Y:S05]  /*9ee0*/  BPT.TRAP 0x1 ;  /* 0x000000040000795c */ /* 0x000fea0000300000 */
[----:B------:R-:W-:-:S04]  /*9ef0*/  HFMA2 R3, -RZ, RZ, 0, 0 ;  /* 0x00000000ff037431 */ /* 0x000fc800000001ff */
[----:B------:R-:W-:Y:S05]  /*9f00*/  RET.REL.NODEC R2 `(_ZN7cutlass13device_kernelINS_4conv6kernel13ConvUniversalINS1_16ConvProblemShapeILNS1_8OperatorE0ELi2EEENS1_10collective14CollectiveConvINS1_47MainloopSm100TmaUmmaWarpSpecializedImplicitGemmILS5_0ELi20ELi2ELi1ELi2EN4cute5tupleIJNSA_1CILi2EEENSC_ILi1EEESE_EEEEENSB_IJNSC_ILi256EEENSC_ILi64EEENSB_IJNSC_ILi32EEEEEEEEENS_6half_tESM_NSA_8TiledMMAINSA_8MMA_AtomIJNSA_26SM100_MMA_F16BF16_2x1SM_SSISM_SM_fLi256ELi64ELNSA_4UMMA5MajorE0ELSR_0ELNSQ_7ScaleInE0ELSS_0EEEEEENSA_6LayoutINSB_IJSE_SE_SE_EEENSB_IJNSC_ILi0EEESX_SX_EEEEENSB_IJNSA_10UnderscoreES10_S10_EEEEENS7_6detail27Sm100ImplicitGemmTileTraitsINSA_25SM100_TMA_2SM_LOAD_IM2COLENSA_14ComposedLayoutINSA_7SwizzleILi2ELi4ELi3EEENSA_18smem_ptr_flag_bitsILi16EEENSV_INSB_IJNSC_ILi8EEESJ_EEENSB_IJSJ_SE_EEEEEEEvEENS14_INSA_18SM100_TMA_2SM_LOADES1F_vEEEENS_8epilogue10collective18CollectiveEpilogueINS1K_23Sm100TmaWarpSpecializedILi3ELi2ELi32ELb1ELb0EEEJNSB_IJNSC_ILi128EEESI_SK_EEENSB_IJNSV_IS1P_SE_EENSV_ISJ_SE_EEEEESM_NSB_IJNSB_IJlllEEESE_SX_EEESM_S1V_NS1K_6fusion15FusionCallbacksIS1O_NS1W_17LinearCombinationISM_fSM_fLNS_15FloatRoundStyleE2EEES1Q_S1T_JEEENSA_5SM1004TMEM4LOAD26SM100_TMEM_LOAD_32dp32b32xENSA_20SM90_TMA_LOAD_IM2COLES1F_NSA_39AutoVectorizingCopyWithAssumedAlignmentILi128EEENSA_21SM90_TMA_STORE_IM2COLES1F_S28_S28_EEEvvEEEEvNT_6ParamsE) ;  /* 0xffffff60023c7950 */ /* 0x000fea0003c3ffff */
        .weak           $__internal_1_$__cuda_sm10x_tcgen05_guardrail_trap_phase_invalid_during_alloc
        .type           $__internal_1_$__cuda_sm10x_tcgen05_guardrail_trap_phase_invalid_during_alloc,@function
        .size           $__internal_1_$__cuda_sm10x_tcgen05_guardrail_trap_phase_invalid_during_alloc,($__internal_2_$__cuda_sm10x_tcgen05_guardrail_trap_unallocated_columns_being_dealloced - $__internal_1_$__cuda_sm10x_tcgen05_guardrail_trap_phase_invalid_during_alloc)
$__internal_1_$__cuda_sm10x_tcgen05_guardrail_trap_phase_invalid_during_alloc:
[----:B------:R-:W-:Y:S05]  /*9f10*/  BPT.TRAP 0x1 ;  /* 0x000000040000795c */ /* 0x000fea0000300000 */
[----:B------:R-:W-:-:S04]  /*9f20*/  MOV R5, 0x0 ;  /* 0x0000000000057802 */ /* 0x000fc80000000f00 */
[----:B------:R-:W-:Y:S05]  /*9f30*/  RET.REL.NODEC R4 `(_ZN7cutlass13device_kernelINS_4conv6kernel13ConvUniversalINS1_16ConvProblemShapeILNS1_8OperatorE0ELi2EEENS1_10collective14CollectiveConvINS1_47MainloopSm100TmaUmmaWarpSpecializedImplicitGemmILS5_0ELi20ELi2ELi1ELi2EN4cute5tupleIJNSA_1CILi2EEENSC_ILi1EEESE_EEEEENSB_IJNSC_ILi256EEENSC_ILi64EEENSB_IJNSC_ILi32EEEEEEEEENS_6half_tESM_NSA_8TiledMMAINSA_8MMA_AtomIJNSA_26SM100_MMA_F16BF16_2x1SM_SSISM_SM_fLi256ELi64ELNSA_4UMMA5MajorE0ELSR_0ELNSQ_7ScaleInE0ELSS_0EEEEEENSA_6LayoutINSB_IJSE_SE_SE_EEENSB_IJNSC_ILi0EEESX_SX_EEEEENSB_IJNSA_10UnderscoreES10_S10_EEEEENS7_6detail27Sm100ImplicitGemmTileTraitsINSA_25SM100_TMA_2SM_LOAD_IM2COLENSA_14ComposedLayoutINSA_7SwizzleILi2ELi4ELi3EEENSA_18smem_ptr_flag_bitsILi16EEENSV_INSB_IJNSC_ILi8EEESJ_EEENSB_IJSJ_SE_EEEEEEEvEENS14_INSA_18SM100_TMA_2SM_LOADES1F_vEEEENS_8epilogue10collective18CollectiveEpilogueINS1K_23Sm100TmaWarpSpecializedILi3ELi2ELi32ELb1ELb0EEEJNSB_IJNSC_ILi128EEESI_SK_EEENSB_IJNSV_IS1P_SE_EENSV_ISJ_SE_EEEEESM_NSB_IJNSB_IJlllEEESE_SX_EEESM_S1V_NS1K_6fusion15FusionCallbacksIS1O_NS1W_17LinearCombinationISM_fSM_fLNS_15FloatRoundStyleE2EEES1Q_S1T_JEEENSA_5SM1004TMEM4LOAD26SM100_TMEM_LOAD_32dp32b32xENSA_20SM90_TMA_LOAD_IM2COLES1F_NSA_39AutoVectorizingCopyWithAssumedAlignmentILi128EEENSA_21SM90_TMA_STORE_IM2COLES1F_S28_S28_EEEvvEEEEvNT_6ParamsE) ;  /* 0xffffff6004307950 */ /* 0x000fea0003c3ffff */
        .weak           $__internal_2_$__cuda_sm10x_tcgen05_guardrail_trap_unallocated_columns_being_dealloced
        .type           $__internal_2_$__cuda_sm10x_tcgen05_guardrail_trap_unallocated_columns_being_dealloced,@function
        .size           $__internal_2_$__cuda_sm10x_tcgen05_guardrail_trap_unallocated_columns_being_dealloced,(.L_x_214 - $__internal_2_$__cuda_sm10x_tcgen05_guardrail_trap_unallocated_columns_being_dealloced)
$__internal_2_$__cuda_sm10x_tcgen05_guardrail_trap_unallocated_columns_being_dealloced:
[----:B------:R-:W-:Y:S05]  /*9f40*/  BPT.TRAP 0x1 ;  /* 0x000000040000795c */ /* 0x000fea0000300000 */
[----:B------:R-:W-:-:S04]  /*9f50*/  HFMA2 R3, -RZ, RZ, 0, 0 ;  /* 0x00000000ff037431 */ /* 0x000fc800000001ff */
[----:B------:R-:W-:Y:S05]  /*9f60*/  RET.REL.NODEC R2 `(_ZN7cutlass13device_kernelINS_4conv6kernel13ConvUniversalINS1_16ConvProblemShapeILNS1_8OperatorE0ELi2EEENS1_10collective14CollectiveConvINS1_47MainloopSm100TmaUmmaWarpSpecializedImplicitGemmILS5_0ELi20ELi2ELi1ELi2EN4cute5tupleIJNSA_1CILi2EEENSC_ILi1EEESE_EEEEENSB_IJNSC_ILi256EEENSC_ILi64EEENSB_IJNSC_ILi32EEEEEEEEENS_6half_tESM_NSA_8TiledMMAINSA_8MMA_AtomIJNSA_26SM100_MMA_F16BF16_2x1SM_SSISM_SM_fLi256ELi64ELNSA_4UMMA5MajorE0ELSR_0ELNSQ_7ScaleInE0ELSS_0EEEEEENSA_6LayoutINSB_IJSE_SE_SE_EEENSB_IJNSC_ILi0EEESX_SX_EEEEENSB_IJNSA_10UnderscoreES10_S10_EEEEENS7_6detail27Sm100ImplicitGemmTileTraitsINSA_25SM100_TMA_2SM_LOAD_IM2COLENSA_14ComposedLayoutINSA_7SwizzleILi2ELi4ELi3EEENSA_18smem_ptr_flag_bitsILi16EEENSV_INSB_IJNSC_ILi8EEESJ_EEENSB_IJSJ_SE_EEEEEEEvEENS14_INSA_18SM100_TMA_2SM_LOADES1F_vEEEENS_8epilogue10collective18CollectiveEpilogueINS1K_23Sm100TmaWarpSpecializedILi3ELi2ELi32ELb1ELb0EEEJNSB_IJNSC_ILi128EEESI_SK_EEENSB_IJNSV_IS1P_SE_EENSV_ISJ_SE_EEEEESM_NSB_IJNSB_IJlllEEESE_SX_EEESM_S1V_NS1K_6fusion15FusionCallbacksIS1O_NS1W_17LinearCombinationISM_fSM_fLNS_15FloatRoundStyleE2EEES1Q_S1T_JEEENSA_5SM1004TMEM4LOAD26SM100_TMEM_LOAD_32dp32b32xENSA_20SM90_TMA_LOAD_IM2COLES1F_NSA_39AutoVectorizingCopyWithAssumedAlignmentILi128EEENSA_21SM90_TMA_STORE_IM2COLES1F_S28_S28_EEEvvEEEEvNT_6ParamsE) ;  /* 0xffffff6002247950 */ /* 0x000fea0003c3ffff */
.L_x_213:
[----:B------:R-:W-:-:S00]  /*9f70*/  BRA `(.L_x_213) ;  /* 0xfffffffc00fc7947 */ /* 0x000fc0000383ffff */
[----:B------:R-:W-:-:S00]  /*9f80*/  NOP ;  /* 0x0000000000007918 */ /* 0x000fc00000000000 */
[----:B------:R-:W-:-:S00]  /*9f90*/  NOP ;  /* 0x0000000000007918 */ /* 0x000fc00000000000 */
[----:B------:R-:W-:-:S00]  /*9fa0*/  NOP ;  /* 0x0000000000007918 */ /* 0x000fc00000000000 */
[----:B------:R-:W-:-:S00]  /*9fb0*/  NOP ;  /* 0x0000000000007918 */ /* 0x000fc00000000000 */
[----:B------:R-:W-:-:S00]  /*9fc0*/  NOP ;  /* 0x0000000000007918 */ /* 0x000fc00000000000 */
[----:B------:R-:W-:-:S00]  /*9fd0*/  NOP ;  /* 0x0000000000007918 */ /* 0x000fc00000000000 */
[----:B------:R-:W-:-:S00]  /*9fe0*/  NOP ;  /* 0x0000000000007918 */ /* 0x000fc00000000000 */
[----:B------:R-:W-:-:S00]  /*9ff0*/  NOP ;  /* 0x0000000000007918 */ /* 0x000fc00000000000 */
.L_x_214:


//--------------------- .nv.global.init           --------------------------
	.section	.nv.global.init,"aw",@progbits
.nv.global.init:
	.type		$str$29,@object
	.size		$str$29,($str$30 - $str$29)
$str$29:
        /*0000*/ 	.byte	0x28, 0x61, 0x64, 0x64, 0x72, 0x65, 0x73, 0x73, 0x20, 0x26, 0x20, 0x6d, 0x61, 0x73, 0x6b, 0x29
        /*0010*/ 	.byte	0x20, 0x3d, 0x3d, 0x20, 0x30, 0x00
	.type		$str$30,@object
	.size		$str$30,($str$28 - $str$30)
$str$30:
        /*0016*/ 	.byte	0x2f, 0x74, 0x6d, 0x70, 0x2f, 0x63, 0x75, 0x74, 0x6c, 0x61, 0x73, 0x73, 0x5f, 0x73, 0x77, 0x65
        /*0026*/ 	.byte	0x65, 0x70, 0x5f, 0x73, 0x72, 0x63, 0x2f, 0x69, 0x6e, 0x63, 0x6c, 0x75, 0x64, 0x65, 0x2f, 0x63
        /*0036*/ 	.byte	0x75, 0x74, 0x65, 0x2f, 0x70, 0x6f, 0x69, 0x6e, 0x74, 0x65, 0x72, 0x5f, 0x66, 0x6c, 0x61, 0x67
        /*0046*/ 	.byte	0x67, 0x65, 0x64, 0x2e, 0x68, 0x70, 0x70, 0x00
	.type		$str$28,@object
	.size		$str$28,($str$27 - $str$28)
$str$28:
        /*004e*/ 	.byte	0x2f, 0x74, 0x6d, 0x70, 0x2f, 0x63, 0x75, 0x74, 0x6c, 0x61, 0x73, 0x73, 0x5f, 0x73, 0x77, 0x65
        /*005e*/ 	.byte	0x65, 0x70, 0x5f, 0x73, 0x72, 0x63, 0x2f, 0x69, 0x6e, 0x63, 0x6c, 0x75, 0x64, 0x65, 0x2f, 0x63
        /*006e*/ 	.byte	0x75, 0x74, 0x65, 0x2f, 0x61, 0x74, 0x6f, 0x6d, 0x2f, 0x63, 0x6f, 0x70, 0x79, 0x5f, 0x74, 0x72
        /*007e*/ 	.byte	0x61, 0x69, 0x74, 0x73, 0x5f, 0x73, 0x6d, 0x31, 0x30, 0x30, 0x2e, 0x68, 0x70, 0x70, 0x00
	.type		$str$27,@object
	.size		$str$27,(__unnamed_1 - $str$27)
$str$27:
        /*008d*/ 	.byte	0x28, 0x28, 0x75, 0x69, 0x6e, 0x74, 0x33, 0x32, 0x5f, 0x74, 0x28, 0x74, 0x68, 0x72, 0x65, 0x61
        /*009d*/ 	.byte	0x64, 0x49, 0x64, 0x78, 0x2e, 0x78, 0x29, 0x20, 0x2f, 0x20, 0x33, 0x32, 0x29, 0x20, 0x25, 0x20
        /*00ad*/ 	.byte	0x34, 0x29, 0x20, 0x3d, 0x3d, 0x20, 0x28, 0x28, 0x28, 0x74, 0x6d, 0x65, 0x6d, 0x5f, 0x61, 0x64
        /*00bd*/ 	.byte	0x64, 0x72, 0x20, 0x3e, 0x3e, 0x20, 0x31, 0x36, 0x29, 0x20, 0x2f, 0x20, 0x33, 0x32, 0x29, 0x20
        /*00cd*/ 	.byte	0x25, 0x20, 0x34, 0x29, 0x00
	.type		__unnamed_1,@object
	.size		__unnamed_1,(__unnamed_2 - __unnamed_1)
__unnamed_1:
        /*00d2*/ 	.byte	0x61, 0x75, 0x74, 0x6f, 0x20, 0x63, 0x75, 0x74, 0x65, 0x3a, 0x3a, 0x61, 0x73, 0x5f, 0x70, 0x6f
        /* <DEDUP_REMOVED lines=24> */
        /*0262*/ 	.byte	0x3e, 0x3e, 0x3e, 0x3e, 0x5d, 0x00
	.type		__unnamed_2,@object
	.size		__unnamed_2,(.L_2 - __unnamed_2)
__unnamed_2:
        /* <DEDUP_REMOVED lines=42> */
        /*0508*/ 	.byte	0x3e, 0x3e, 0x5d, 0x00
.L_2:


//--------------------- .nv.shared._ZN7cutlass13device_kernelINS_4conv6kernel13ConvUniversalINS1_16ConvProblemShapeILNS1_8OperatorE0ELi2EEENS1_10collective14CollectiveConvINS1_47MainloopSm100TmaUmmaWarpSpecializedImplicitGemmILS5_0ELi20ELi2ELi1ELi2EN4cute5tupleIJNSA_1CILi2EEENSC_ILi1EEESE_EEEEENSB_IJNSC_ILi256EEENSC_ILi64EEENSB_IJNSC_ILi32EEEEEEEEENS_6half_tESM_NSA_8TiledMMAINSA_8MMA_AtomIJNSA_26SM100_MMA_F16BF16_2x1SM_SSISM_SM_fLi256ELi64ELNSA_4UMMA5MajorE0ELSR_0ELNSQ_7ScaleInE0ELSS_0EEEEEENSA_6LayoutINSB_IJSE_SE_SE_EEENSB_IJNSC_ILi0EEESX_SX_EEEEENSB_IJNSA_10UnderscoreES10_S10_EEEEENS7_6detail27Sm100ImplicitGemmTileTraitsINSA_25SM100_TMA_2SM_LOAD_IM2COLENSA_14ComposedLayoutINSA_7SwizzleILi2ELi4ELi3EEENSA_18smem_ptr_flag_bitsILi16EEENSV_INSB_IJNSC_ILi8EEESJ_EEENSB_IJSJ_SE_EEEEEEEvEENS14_INSA_18SM100_TMA_2SM_LOADES1F_vEEEENS_8epilogue10collective18CollectiveEpilogueINS1K_23Sm100TmaWarpSpecializedILi3ELi2ELi32ELb1ELb0EEEJNSB_IJNSC_ILi128EEESI_SK_EEENSB_IJNSV_IS1P_SE_EENSV_ISJ_SE_EEEEESM_NSB_IJNSB_IJlllEEESE_SX_EEESM_S1V_NS1K_6fusion15FusionCallbacksIS1O_NS1W_17LinearCombinationISM_fSM_fLNS_15FloatRoundStyleE2EEES1Q_S1T_JEEENSA_5SM1004TMEM4LOAD26SM100_TMEM_LOAD_32dp32b32xENSA_20SM90_TMA_LOAD_IM2COLES1F_NSA_39AutoVectorizingCopyWithAssumedAlignmentILi128EEENSA_21SM90_TMA_STORE_IM2COLES1F_S28_S28_EEEvvEEEEvNT_6ParamsE --------------------------
	.section	.nv.shared._ZN7cutlass13device_kernelINS_4conv6kernel13ConvUniversalINS1_16ConvProblemShapeILNS1_8OperatorE0ELi2EEENS1_10collective14CollectiveConvINS1_47MainloopSm100TmaUmmaWarpSpecializedImplicitGemmILS5_0ELi20ELi2ELi1ELi2EN4cute5tupleIJNSA_1CILi2EEENSC_ILi1EEESE_EEEEENSB_IJNSC_ILi256EEENSC_ILi64EEENSB_IJNSC_ILi32EEEEEEEEENS_6half_tESM_NSA_8TiledMMAINSA_8MMA_AtomIJNSA_26SM100_MMA_F16BF16_2x1SM_SSISM_SM_fLi256ELi64ELNSA_4UMMA5MajorE0ELSR_0ELNSQ_7ScaleInE0ELSS_0EEEEEENSA_6LayoutINSB_IJSE_SE_SE_EEENSB_IJNSC_ILi0EEESX_SX_EEEEENSB_IJNSA_10UnderscoreES10_S10_EEEEENS7_6detail27Sm100ImplicitGemmTileTraitsINSA_25SM100_TMA_2SM_LOAD_IM2COLENSA_14ComposedLayoutINSA_7SwizzleILi2ELi4ELi3EEENSA_18smem_ptr_flag_bitsILi16EEENSV_INSB_IJNSC_ILi8EEESJ_EEENSB_IJSJ_SE_EEEEEEEvEENS14_INSA_18SM100_TMA_2SM_LOADES1F_vEEEENS_8epilogue10collective18CollectiveEpilogueINS1K_23Sm100TmaWarpSpecializedILi3ELi2ELi32ELb1ELb0EEEJNSB_IJNSC_ILi128EEESI_SK_EEENSB_IJNSV_IS1P_SE_EENSV_ISJ_SE_EEEEESM_NSB_IJNSB_IJlllEEESE_SX_EEESM_S1V_NS1K_6fusion15FusionCallbacksIS1O_NS1W_17LinearCombinationISM_fSM_fLNS_15FloatRoundStyleE2EEES1Q_S1T_JEEENSA_5SM1004TMEM4LOAD26SM100_TMEM_LOAD_32dp32b32xENSA_20SM90_TMA_LOAD_IM2COLES1F_NSA_39AutoVectorizingCopyWithAssumedAlignmentILi128EEENSA_21SM90_TMA_STORE_IM2COLES1F_S28_S28_EEEvvEEEEvNT_6ParamsE,"aw",@nobits
	.sectionflags	@""
	.align	16
	.zero		1024


//--------------------- .nv.shared.reserved.0     --------------------------
	.section	.nv.shared.reserved.0,"aw",@nobits
	.weak		__nv_reservedSMEM_offset_0_alias
	.size		__nv_reservedSMEM_offset_0_alias, 0, 64
	.other		__nv_reservedSMEM_offset_0_alias,@"STO_CUDA_RESERVED_SHARED STV_DEFAULT"
__nv_reservedSMEM_offset_0_alias:
	.zero		0
.nv.shared.reserved.0:
	.zero		64
	.weak		__nv_reservedSMEM_tcgen05_partition
	.type		__nv_reservedSMEM_tcgen05_partition,@object
	.size		__nv_reservedSMEM_tcgen05_partition,(.L_0 - __nv_reservedSMEM_tcgen05_partition)
__nv_reservedSMEM_tcgen05_partition:
	.zero		32
.L_0:


//--------------------- .nv.global                --------------------------
	.section	.nv.global,"aw",@nobits
.nv.global:
	.type		_ZN39_INTERNAL_df730c79_4_k_cu_7724a0f5_32744cute1_E,@object
	.size		_ZN39_INTERNAL_df730c79_4_k_cu_7724a0f5_32744cute1_E,(_ZN39_INTERNAL_df730c79_4_k_cu_7724a0f5_32744cuda3std3__45__cpo6cbeginE - _ZN39_INTERNAL_df730c79_4_k_cu_7724a0f5_32744cute1_E)
_ZN39_INTERNAL_df730c79_4_k_cu_7724a0f5_32744cute1_E:
	.zero		1
	.type		_ZN39_INTERNAL_df730c79_4_k_cu_7724a0f5_32744cuda3std3__45__cpo6cbeginE,@object
	.size		_ZN39_INTERNAL_df730c79_4_k_cu_7724a0f5_32744cuda3std3__45__cpo6cbeginE,(_ZN39_INTERNAL_df730c79_4_k_cu_7724a0f5_32744cuda3std3__48in_placeE - _ZN39_INTERNAL_df730c79_4_k_cu_7724a0f5_32744cuda3std3__45__cpo6cbeginE)
_ZN39_INTERNAL_df730c79_4_k_cu_7724a0f5_32744cuda3std3__45__cpo6cbeginE:
	.zero		1
	.type		_ZN39_INTERNAL_df730c79_4_k_cu_7724a0f5_32744cuda3std3__48in_placeE,@object
	.size		_ZN39_INTERNAL_df730c79_4_k_cu_7724a0f5_32744cuda3std3__48in_placeE,(_ZN39_INTERNAL_df730c79_4_k_cu_7724a0f5_32744cuda3std6ranges3__45__cpo9iter_moveE - _ZN39_INTERNAL_df730c79_4_k_cu_7724a0f5_32744cuda3std3__48in_placeE)
_ZN39_INTERNAL_df730c79_4_k_cu_7724a0f5_32744cuda3std3__48in_placeE:
	.zero		1
	.type		_ZN39_INTERNAL_df730c79_4_k_cu_7724a0f5_32744cuda3std6ranges3__45__cpo9iter_moveE,@object
	.size		_ZN39_INTERNAL_df730c79_4_k_cu_7724a0f5_32744cuda3std6ranges3__45__cpo9iter_moveE,(_ZN39_INTERNAL_df730c79_4_k_cu_7724a0f5_32744cuda3std3__45__cpo5beginE - _ZN39_INTERNAL_df730c79_4_k_cu_7724a0f5_32744cuda3std6ranges3__45__cpo9iter_moveE)
_ZN39_INTERNAL_df730c79_4_k_cu_7724a0f5_32744cuda3std6ranges3__45__cpo9iter_moveE:
	.zero		1
	.type		_ZN39_INTERNAL_df730c79_4_k_cu_7724a0f5_32744cuda3std3__45__cpo5beginE,@object
	.size		_ZN39_INTERNAL_df730c79_4_k_cu_7724a0f5_32744cuda3std3__45__cpo5beginE,(_ZN39_INTERNAL_df730c79_4_k_cu_7724a0f5_32744cuda3std3__441_GLOBAL__N__df730c79_4_k_cu_7724a0f5_32746ignoreE - _ZN39_INTERNAL_df730c79_4_k_cu_7724a0f5_32744cuda3std3__45__cpo5beginE)
_ZN39_INTERNAL_df730c79_4_k_cu_7724a0f5_32744cuda3std3__45__cpo5beginE:
	.zero		1
	.type		_ZN39_INTERNAL_df730c79_4_k_cu_7724a0f5_32744cuda3std3__441_GLOBAL__N__df730c79_4_k_cu_7724a0f5_32746ignoreE,@object
	.size		_ZN39_INTERNAL_df730c79_4_k_cu_7724a0f5_32744cuda3std3__441_GLOBAL__N__df730c79_4_k_cu_7724a0f5_32746ignoreE,(_ZN39_INTERNAL_df730c79_4_k_cu_7724a0f5_32744cute7productE - _ZN39_INTERNAL_df730c79_4_k_cu_7724a0f5_32744cuda3std3__441_GLOBAL__N__df730c79_4_k_cu_7724a0f5_32746ignoreE)
_ZN39_INTERNAL_df730c79_4_k_cu_7724a0f5_32744cuda3std3__441_GLOBAL__N__df730c79_4_k_cu_7724a0f5_32746ignoreE:
	.zero		1
	.type		_ZN39_INTERNAL_df730c79_4_k_cu_7724a0f5_32744cute7productE,@object
	.size		_ZN39_INTERNAL_df730c79_4_k_cu_7724a0f5_32744cute7productE,(_ZN39_INTERNAL_df730c79_4_k_cu_7724a0f5_32744cuda3std3__45__cpo3endE - _ZN39_INTERNAL_df730c79_4_k_cu_7724a0f5_32744cute7productE)
_ZN39_INTERNAL_df730c79_4_k_cu_7724a0f5_32744cute7productE:
	.zero		1
	.type		_ZN39_INTERNAL_df730c79_4_k_cu_7724a0f5_32744cuda3std3__45__cpo3endE,@object
	.size		_ZN39_INTERNAL_df730c79_4_k_cu_7724a0f5_32744cuda3std3__45__cpo3endE,(_ZN39_INTERNAL_df730c79_4_k_cu_7724a0f5_32744cuda3std3__419piecewise_constructE - _ZN39_INTERNAL_df730c79_4_k_cu_7724a0f5_32744cuda3std3__45__cpo3endE)
_ZN39_INTERNAL_df730c79_4_k_cu_7724a0f5_32744cuda3std3__45__cpo3endE:
	.zero		1
	.type		_ZN39_INTERNAL_df730c79_4_k_cu_7724a0f5_32744cuda3std3__419piecewise_constructE,@object
	.size		_ZN39_INTERNAL_df730c79_4_k_cu_7724a0f5_32744cuda3std3__419piecewise_constructE,(_ZN39_INTERNAL_df730c79_4_k_cu_7724a0f5_32744cuda3std3__45__cpo4cendE - _ZN39_INTERNAL_df730c79_4_k_cu_7724a0f5_32744cuda3std3__419piecewise_constructE)
_ZN39_INTERNAL_df730c79_4_k_cu_7724a0f5_32744cuda3std3__419piecewise_constructE:
	.zero		1
	.type		_ZN39_INTERNAL_df730c79_4_k_cu_7724a0f5_32744cuda3std3__45__cpo4cendE,@object
	.size		_ZN39_INTERNAL_df730c79_4_k_cu_7724a0f5_32744cuda3std3__45__cpo4cendE,(_ZN39_INTERNAL_df730c79_4_k_cu_7724a0f5_32744cuda3std6ranges3__45__cpo4swapE - _ZN39_INTERNAL_df730c79_4_k_cu_7724a0f5_32744cuda3std3__45__cpo4cendE)
_ZN39_INTERNAL_df730c79_4_k_cu_7724a0f5_32744cuda3std3__45__cpo4cendE:
	.zero		1
	.type		_ZN39_INTERNAL_df730c79_4_k_cu_7724a0f5_32744cuda3std6ranges3__45__cpo4swapE,@object
	.size		_ZN39_INTERNAL_df730c79_4_k_cu_7724a0f5_32744cuda3std6ranges3__45__cpo4swapE,(.L_10 - _ZN39_INTERNAL_df730c79_4_k_cu_7724a0f5_32744cuda3std6ranges3__45__cpo4swapE)
_ZN39_INTERNAL_df730c79_4_k_cu_7724a0f5_32744cuda3std6ranges3__45__cpo4swapE:
	.zero		1
.L_10:


//--------------------- .nv.constant0._ZN7cutlass13device_kernelINS_4conv6kernel13ConvUniversalINS1_16ConvProblemShapeILNS1_8OperatorE0ELi2EEENS1_10collective14CollectiveConvINS1_47MainloopSm100TmaUmmaWarpSpecializedImplicitGemmILS5_0ELi20ELi2ELi1ELi2EN4cute5tupleIJNSA_1CILi2EEENSC_ILi1EEESE_EEEEENSB_IJNSC_ILi256EEENSC_ILi64EEENSB_IJNSC_ILi32EEEEEEEEENS_6half_tESM_NSA_8TiledMMAINSA_8MMA_AtomIJNSA_26SM100_MMA_F16BF16_2x1SM_SSISM_SM_fLi256ELi64ELNSA_4UMMA5MajorE0ELSR_0ELNSQ_7ScaleInE0ELSS_0EEEEEENSA_6LayoutINSB_IJSE_SE_SE_EEENSB_IJNSC_ILi0EEESX_SX_EEEEENSB_IJNSA_10UnderscoreES10_S10_EEEEENS7_6detail27Sm100ImplicitGemmTileTraitsINSA_25SM100_TMA_2SM_LOAD_IM2COLENSA_14ComposedLayoutINSA_7SwizzleILi2ELi4ELi3EEENSA_18smem_ptr_flag_bitsILi16EEENSV_INSB_IJNSC_ILi8EEESJ_EEENSB_IJSJ_SE_EEEEEEEvEENS14_INSA_18SM100_TMA_2SM_LOADES1F_vEEEENS_8epilogue10collective18CollectiveEpilogueINS1K_23Sm100TmaWarpSpecializedILi3ELi2ELi32ELb1ELb0EEEJNSB_IJNSC_ILi128EEESI_SK_EEENSB_IJNSV_IS1P_SE_EENSV_ISJ_SE_EEEEESM_NSB_IJNSB_IJlllEEESE_SX_EEESM_S1V_NS1K_6fusion15FusionCallbacksIS1O_NS1W_17LinearCombinationISM_fSM_fLNS_15FloatRoundStyleE2EEES1Q_S1T_JEEENSA_5SM1004TMEM4LOAD26SM100_TMEM_LOAD_32dp32b32xENSA_20SM90_TMA_LOAD_IM2COLES1F_NSA_39AutoVectorizingCopyWithAssumedAlignmentILi128EEENSA_21SM90_TMA_STORE_IM2COLES1F_S28_S28_EEEvvEEEEvNT_6ParamsE --------------------------
	.section	.nv.constant0._ZN7cutlass13device_kernelINS_4conv6kernel13ConvUniversalINS1_16ConvProblemShapeILNS1_8OperatorE0ELi2EEENS1_10collective14CollectiveConvINS1_47MainloopSm100TmaUmmaWarpSpecializedImplicitGemmILS5_0ELi20ELi2ELi1ELi2EN4cute5tupleIJNSA_1CILi2EEENSC_ILi1EEESE_EEEEENSB_IJNSC_ILi256EEENSC_ILi64EEENSB_IJNSC_ILi32EEEEEEEEENS_6half_tESM_NSA_8TiledMMAINSA_8MMA_AtomIJNSA_26SM100_MMA_F16BF16_2x1SM_SSISM_SM_fLi256ELi64ELNSA_4UMMA5MajorE0ELSR_0ELNSQ_7ScaleInE0ELSS_0EEEEEENSA_6LayoutINSB_IJSE_SE_SE_EEENSB_IJNSC_ILi0EEESX_SX_EEEEENSB_IJNSA_10UnderscoreES10_S10_EEEEENS7_6detail27Sm100ImplicitGemmTileTraitsINSA_25SM100_TMA_2SM_LOAD_IM2COLENSA_14ComposedLayoutINSA_7SwizzleILi2ELi4ELi3EEENSA_18smem_ptr_flag_bitsILi16EEENSV_INSB_IJNSC_ILi8EEESJ_EEENSB_IJSJ_SE_EEEEEEEvEENS14_INSA_18SM100_TMA_2SM_LOADES1F_vEEEENS_8epilogue10collective18CollectiveEpilogueINS1K_23Sm100TmaWarpSpecializedILi3ELi2ELi32ELb1ELb0EEEJNSB_IJNSC_ILi128EEESI_SK_EEENSB_IJNSV_IS1P_SE_EENSV_ISJ_SE_EEEEESM_NSB_IJNSB_IJlllEEESE_SX_EEESM_S1V_NS1K_6fusion15FusionCallbacksIS1O_NS1W_17LinearCombinationISM_fSM_fLNS_15FloatRoundStyleE2EEES1Q_S1T_JEEENSA_5SM1004TMEM4LOAD26SM100_TMEM_LOAD_32dp32b32xENSA_20SM90_TMA_LOAD_IM2COLES1F_NSA_39AutoVectorizingCopyWithAssumedAlignmentILi128EEENSA_21SM90_TMA_STORE_IM2COLES1F_S28_S28_EEEvvEEEEvNT_6ParamsE,"a",@progbits
	.sectionflags	@""
	.align	4
.nv.constant0._ZN7cutlass13device_kernelINS_4conv6kernel13ConvUniversalINS1_16ConvProblemShapeILNS1_8OperatorE0ELi2EEENS1_10collective14CollectiveConvINS1_47MainloopSm100TmaUmmaWarpSpecializedImplicitGemmILS5_0ELi20ELi2ELi1ELi2EN4cute5tupleIJNSA_1CILi2EEENSC_ILi1EEESE_EEEEENSB_IJNSC_ILi256EEENSC_ILi64EEENSB_IJNSC_ILi32EEEEEEEEENS_6half_tESM_NSA_8TiledMMAINSA_8MMA_AtomIJNSA_26SM100_MMA_F16BF16_2x1SM_SSISM_SM_fLi256ELi64ELNSA_4UMMA5MajorE0ELSR_0ELNSQ_7ScaleInE0ELSS_0EEEEEENSA_6LayoutINSB_IJSE_SE_SE_EEENSB_IJNSC_ILi0EEESX_SX_EEEEENSB_IJNSA_10UnderscoreES10_S10_EEEEENS7_6detail27Sm100ImplicitGemmTileTraitsINSA_25SM100_TMA_2SM_LOAD_IM2COLENSA_14ComposedLayoutINSA_7SwizzleILi2ELi4ELi3EEENSA_18smem_ptr_flag_bitsILi16EEENSV_INSB_IJNSC_ILi8EEESJ_EEENSB_IJSJ_SE_EEEEEEEvEENS14_INSA_18SM100_TMA_2SM_LOADES1F_vEEEENS_8epilogue10collective18CollectiveEpilogueINS1K_23Sm100TmaWarpSpecializedILi3ELi2ELi32ELb1ELb0EEEJNSB_IJNSC_ILi128EEESI_SK_EEENSB_IJNSV_IS1P_SE_EENSV_ISJ_SE_EEEEESM_NSB_IJNSB_IJlllEEESE_SX_EEESM_S1V_NS1K_6fusion15FusionCallbacksIS1O_NS1W_17LinearCombinationISM_fSM_fLNS_15FloatRoundStyleE2EEES1Q_S1T_JEEENSA_5SM1004TMEM4LOAD26SM100_TMEM_LOAD_32dp32b32xENSA_20SM90_TMA_LOAD_IM2COLES1F_NSA_39AutoVectorizingCopyWithAssumedAlignmentILi128EEENSA_21SM90_TMA_STORE_IM2COLES1F_S28_S28_EEEvvEEEEvNT_6ParamsE:
	.zero		2944


//--------------------- SYMBOLS --------------------------

	.type		.nv.reservedSmem.offset0,@object
	.size		.nv.reservedSmem.offset0,0x4
	.type		.nv.reservedSmem.cap,@object
	.size		.nv.reservedSmem.cap,0x4
	.type		__assertfail,@function
